//
// Generated by NVIDIA NVVM Compiler
//
// Compiler Build ID: CL-36424714
// Cuda compilation tools, release 13.0, V13.0.88
// Based on NVVM 20.0.0
//

.version 9.0
.target sm_100
.address_size 64

	// .globl	_Z15find_max_kernelPKfPfii
.extern .shared .align 16 .b8 sdata[];

.visible .entry _Z15find_max_kernelPKfPfii(
	.param .u64 .ptr .align 1 _Z15find_max_kernelPKfPfii_param_0,
	.param .u64 .ptr .align 1 _Z15find_max_kernelPKfPfii_param_1,
	.param .u32 _Z15find_max_kernelPKfPfii_param_2,
	.param .u32 _Z15find_max_kernelPKfPfii_param_3
)
{
	.reg .pred 	%p<7>;
	.reg .b32 	%r<20>;
	.reg .b32 	%f<10>;
	.reg .b64 	%rd<9>;

	ld.param.u64 	%rd2, [_Z15find_max_kernelPKfPfii_param_0];
	ld.param.u64 	%rd3, [_Z15find_max_kernelPKfPfii_param_1];
	ld.param.u32 	%r11, [_Z15find_max_kernelPKfPfii_param_3];
	mov.u32 	%r1, %ctaid.x;
	mov.u32 	%r2, %tid.x;
	shl.b32 	%r12, %r2, 2;
	mov.u32 	%r13, sdata;
	add.s32 	%r3, %r13, %r12;
	mov.b32 	%r14, -8388608;
	st.shared.u32 	[%r3], %r14;
	setp.ge.s32 	%p1, %r2, %r11;
	@%p1 bra 	$L__BB0_4;
	mul.lo.s32 	%r4, %r11, %r1;
	mov.u32 	%r5, %ntid.x;
	cvta.to.global.u64 	%rd1, %rd2;
	mov.f32 	%f9, 0fFF800000;
	mov.u32 	%r18, %r2;
$L__BB0_2:
	add.s32 	%r15, %r18, %r4;
	mul.wide.s32 	%rd4, %r15, 4;
	add.s64 	%rd5, %rd1, %rd4;
	ld.global.f32 	%f4, [%rd5];
	max.f32 	%f9, %f9, %f4;
	add.s32 	%r18, %r18, %r5;
	setp.lt.s32 	%p2, %r18, %r11;
	@%p2 bra 	$L__BB0_2;
	st.shared.f32 	[%r3], %f9;
$L__BB0_4:
	bar.sync 	0;
	mov.u32 	%r19, %ntid.x;
	setp.lt.u32 	%p3, %r19, 2;
	@%p3 bra 	$L__BB0_8;
$L__BB0_5:
	shr.u32 	%r10, %r19, 1;
	setp.ge.u32 	%p4, %r2, %r10;
	@%p4 bra 	$L__BB0_7;
	ld.shared.f32 	%f5, [%r3];
	shl.b32 	%r16, %r10, 2;
	add.s32 	%r17, %r3, %r16;
	ld.shared.f32 	%f6, [%r17];
	max.f32 	%f7, %f5, %f6;
	st.shared.f32 	[%r3], %f7;
$L__BB0_7:
	bar.sync 	0;
	setp.gt.u32 	%p5, %r19, 3;
	mov.u32 	%r19, %r10;
	@%p5 bra 	$L__BB0_5;
$L__BB0_8:
	setp.ne.s32 	%p6, %r2, 0;
	@%p6 bra 	$L__BB0_10;
	ld.shared.f32 	%f8, [sdata];
	cvta.to.global.u64 	%rd6, %rd3;
	mul.wide.u32 	%rd7, %r1, 4;
	add.s64 	%rd8, %rd6, %rd7;
	st.global.f32 	[%rd8], %f8;
$L__BB0_10:
	ret;

}
	// .globl	_Z24exp_sum_normalize_kernelPfPKfS_ii
.visible .entry _Z24exp_sum_normalize_kernelPfPKfS_ii(
	.param .u64 .ptr .align 1 _Z24exp_sum_normalize_kernelPfPKfS_ii_param_0,
	.param .u64 .ptr .align 1 _Z24exp_sum_normalize_kernelPfPKfS_ii_param_1,
	.param .u64 .ptr .align 1 _Z24exp_sum_normalize_kernelPfPKfS_ii_param_2,
	.param .u32 _Z24exp_sum_normalize_kernelPfPKfS_ii_param_3,
	.param .u32 _Z24exp_sum_normalize_kernelPfPKfS_ii_param_4
)
{
	.reg .pred 	%p<11>;
	.reg .b32 	%r<27>;
	.reg .b32 	%f<27>;
	.reg .b64 	%rd<15>;

	ld.param.u64 	%rd4, [_Z24exp_sum_normalize_kernelPfPKfS_ii_param_0];
	ld.param.u64 	%rd5, [_Z24exp_sum_normalize_kernelPfPKfS_ii_param_1];
	ld.param.u64 	%rd3, [_Z24exp_sum_normalize_kernelPfPKfS_ii_param_2];
	ld.param.u32 	%r14, [_Z24exp_sum_normalize_kernelPfPKfS_ii_param_4];
	cvta.to.global.u64 	%rd1, %rd4;
	cvta.to.global.u64 	%rd6, %rd5;
	mov.u32 	%r1, %ctaid.x;
	mul.wide.u32 	%rd7, %r1, 4;
	add.s64 	%rd8, %rd6, %rd7;
	ld.global.f32 	%f1, [%rd8];
	mov.u32 	%r26, %tid.x;
	shl.b32 	%r15, %r26, 2;
	mov.u32 	%r16, sdata;
	add.s32 	%r3, %r16, %r15;
	mov.b32 	%r17, 0;
	st.shared.u32 	[%r3], %r17;
	setp.ge.s32 	%p1, %r26, %r14;
	@%p1 bra 	$L__BB1_4;
	mul.lo.s32 	%r4, %r14, %r1;
	mov.f32 	%f26, 0f00000000;
	mov.u32 	%r5, %ntid.x;
	mov.u32 	%r24, %r26;
$L__BB1_2:
	add.s32 	%r18, %r24, %r4;
	mul.wide.s32 	%rd9, %r18, 4;
	add.s64 	%rd10, %rd1, %rd9;
	ld.global.f32 	%f6, [%rd10];
	sub.f32 	%f7, %f6, %f1;
	fma.rn.f32 	%f8, %f7, 0f3BBB989D, 0f3F000000;
	cvt.sat.f32.f32 	%f9, %f8;
	mov.f32 	%f10, 0f4B400001;
	mov.f32 	%f11, 0f437C0000;
	fma.rm.f32 	%f12, %f9, %f11, %f10;
	add.f32 	%f13, %f12, 0fCB40007F;
	neg.f32 	%f14, %f13;
	fma.rn.f32 	%f15, %f7, 0f3FB8AA3B, %f14;
	fma.rn.f32 	%f16, %f7, 0f32A57060, %f15;
	mov.b32 	%r19, %f12;
	shl.b32 	%r20, %r19, 23;
	mov.b32 	%f17, %r20;
	ex2.approx.ftz.f32 	%f18, %f16;
	mul.f32 	%f19, %f18, %f17;
	st.global.f32 	[%rd10], %f19;
	add.f32 	%f26, %f26, %f19;
	add.s32 	%r24, %r24, %r5;
	setp.lt.s32 	%p2, %r24, %r14;
	@%p2 bra 	$L__BB1_2;
	st.shared.f32 	[%r3], %f26;
$L__BB1_4:
	bar.sync 	0;
	mov.u32 	%r8, %ntid.x;
	setp.lt.u32 	%p3, %r8, 2;
	@%p3 bra 	$L__BB1_9;
	mov.u32 	%r25, %r8;
$L__BB1_6:
	shr.u32 	%r10, %r25, 1;
	setp.ge.u32 	%p4, %r26, %r10;
	@%p4 bra 	$L__BB1_8;
	shl.b32 	%r21, %r10, 2;
	add.s32 	%r22, %r3, %r21;
	ld.shared.f32 	%f20, [%r22];
	ld.shared.f32 	%f21, [%r3];
	add.f32 	%f22, %f20, %f21;
	st.shared.f32 	[%r3], %f22;
$L__BB1_8:
	bar.sync 	0;
	setp.gt.u32 	%p5, %r25, 3;
	mov.u32 	%r25, %r10;
	@%p5 bra 	$L__BB1_6;
$L__BB1_9:
	setp.ne.s32 	%p6, %r26, 0;
	cvta.to.global.u64 	%rd11, %rd3;
	add.s64 	%rd2, %rd11, %rd7;
	@%p6 bra 	$L__BB1_11;
	ld.shared.f32 	%f23, [sdata];
	st.global.f32 	[%rd2], %f23;
$L__BB1_11:
	setp.ge.s32 	%p7, %r26, %r14;
	bar.sync 	0;
	ld.global.f32 	%f4, [%rd2];
	setp.leu.f32 	%p8, %f4, 0f00000000;
	or.pred  	%p9, %p8, %p7;
	@%p9 bra 	$L__BB1_14;
	mul.lo.s32 	%r11, %r14, %r1;
$L__BB1_13:
	add.s32 	%r23, %r26, %r11;
	mul.wide.s32 	%rd13, %r23, 4;
	add.s64 	%rd14, %rd1, %rd13;
	ld.global.f32 	%f24, [%rd14];
	div.rn.f32 	%f25, %f24, %f4;
	st.global.f32 	[%rd14], %f25;
	add.s32 	%r26, %r26, %r8;
	setp.lt.s32 	%p10, %r26, %r14;
	@%p10 bra 	$L__BB1_13;
$L__BB1_14:
	ret;

}
	// .globl	_Z12scale_kernelPffi
.visible .entry _Z12scale_kernelPffi(
	.param .u64 .ptr .align 1 _Z12scale_kernelPffi_param_0,
	.param .f32 _Z12scale_kernelPffi_param_1,
	.param .u32 _Z12scale_kernelPffi_param_2
)
{
	.reg .pred 	%p<2>;
	.reg .b32 	%r<6>;
	.reg .b32 	%f<4>;
	.reg .b64 	%rd<5>;

	ld.param.u64 	%rd1, [_Z12scale_kernelPffi_param_0];
	ld.param.f32 	%f1, [_Z12scale_kernelPffi_param_1];
	ld.param.u32 	%r2, [_Z12scale_kernelPffi_param_2];
	mov.u32 	%r3, %ctaid.x;
	mov.u32 	%r4, %ntid.x;
	mov.u32 	%r5, %tid.x;
	mad.lo.s32 	%r1, %r3, %r4, %r5;
	setp.ge.s32 	%p1, %r1, %r2;
	@%p1 bra 	$L__BB2_2;
	cvta.to.global.u64 	%rd2, %rd1;
	mul.wide.s32 	%rd3, %r1, 4;
	add.s64 	%rd4, %rd2, %rd3;
	ld.global.f32 	%f2, [%rd4];
	mul.f32 	%f3, %f1, %f2;
	st.global.f32 	[%rd4], %f3;
$L__BB2_2:
	ret;

}
	// .globl	_Z19concat_heads_kernelPKfPfiiii
.visible .entry _Z19concat_heads_kernelPKfPfiiii(
	.param .u64 .ptr .align 1 _Z19concat_heads_kernelPKfPfiiii_param_0,
	.param .u64 .ptr .align 1 _Z19concat_heads_kernelPKfPfiiii_param_1,
	.param .u32 _Z19concat_heads_kernelPKfPfiiii_param_2,
	.param .u32 _Z19concat_heads_kernelPKfPfiiii_param_3,
	.param .u32 _Z19concat_heads_kernelPKfPfiiii_param_4,
	.param .u32 _Z19concat_heads_kernelPKfPfiiii_param_5
)
{
	.reg .pred 	%p<5>;
	.reg .b32 	%r<27>;
	.reg .b32 	%f<2>;
	.reg .b64 	%rd<9>;

	ld.param.u64 	%rd3, [_Z19concat_heads_kernelPKfPfiiii_param_0];
	ld.param.u64 	%rd4, [_Z19concat_heads_kernelPKfPfiiii_param_1];
	ld.param.u32 	%r15, [_Z19concat_heads_kernelPKfPfiiii_param_3];
	ld.param.u32 	%r16, [_Z19concat_heads_kernelPKfPfiiii_param_4];
	ld.param.u32 	%r17, [_Z19concat_heads_kernelPKfPfiiii_param_5];
	mov.u32 	%r1, %ctaid.x;
	rem.u32 	%r2, %r1, %r16;
	mov.u32 	%r25, %tid.y;
	setp.ge.s32 	%p1, %r25, %r15;
	@%p1 bra 	$L__BB3_6;
	div.u32 	%r18, %r1, %r16;
	mov.u32 	%r4, %tid.x;
	mul.lo.s32 	%r5, %r18, %r15;
	mad.lo.s32 	%r19, %r18, %r16, %r2;
	mul.lo.s32 	%r6, %r19, %r15;
	mov.u32 	%r7, %ntid.x;
	mov.u32 	%r8, %ntid.y;
	cvta.to.global.u64 	%rd1, %rd3;
	cvta.to.global.u64 	%rd2, %rd4;
$L__BB3_2:
	setp.ge.s32 	%p2, %r4, %r17;
	@%p2 bra 	$L__BB3_5;
	add.s32 	%r20, %r25, %r5;
	mad.lo.s32 	%r21, %r20, %r16, %r2;
	mul.lo.s32 	%r10, %r21, %r17;
	add.s32 	%r22, %r25, %r6;
	mul.lo.s32 	%r11, %r22, %r17;
	mov.u32 	%r26, %r4;
$L__BB3_4:
	add.s32 	%r23, %r26, %r10;
	add.s32 	%r24, %r11, %r26;
	mul.wide.s32 	%rd5, %r23, 4;
	add.s64 	%rd6, %rd1, %rd5;
	ld.global.f32 	%f1, [%rd6];
	mul.wide.s32 	%rd7, %r24, 4;
	add.s64 	%rd8, %rd2, %rd7;
	st.global.f32 	[%rd8], %f1;
	add.s32 	%r26, %r26, %r7;
	setp.lt.s32 	%p3, %r26, %r17;
	@%p3 bra 	$L__BB3_4;
$L__BB3_5:
	add.s32 	%r25, %r25, %r8;
	setp.lt.s32 	%p4, %r25, %r15;
	@%p4 bra 	$L__BB3_2;
$L__BB3_6:
	ret;

}
	// .globl	_Z23split_heads_grad_kernelPKfPfiiii
.visible .entry _Z23split_heads_grad_kernelPKfPfiiii(
	.param .u64 .ptr .align 1 _Z23split_heads_grad_kernelPKfPfiiii_param_0,
	.param .u64 .ptr .align 1 _Z23split_heads_grad_kernelPKfPfiiii_param_1,
	.param .u32 _Z23split_heads_grad_kernelPKfPfiiii_param_2,
	.param .u32 _Z23split_heads_grad_kernelPKfPfiiii_param_3,
	.param .u32 _Z23split_heads_grad_kernelPKfPfiiii_param_4,
	.param .u32 _Z23split_heads_grad_kernelPKfPfiiii_param_5
)
{
	.reg .pred 	%p<5>;
	.reg .b32 	%r<27>;
	.reg .b32 	%f<2>;
	.reg .b64 	%rd<9>;

	ld.param.u64 	%rd3, [_Z23split_heads_grad_kernelPKfPfiiii_param_0];
	ld.param.u64 	%rd4, [_Z23split_heads_grad_kernelPKfPfiiii_param_1];
	ld.param.u32 	%r15, [_Z23split_heads_grad_kernelPKfPfiiii_param_3];
	ld.param.u32 	%r16, [_Z23split_heads_grad_kernelPKfPfiiii_param_4];
	ld.param.u32 	%r17, [_Z23split_heads_grad_kernelPKfPfiiii_param_5];
	mov.u32 	%r1, %ctaid.x;
	rem.u32 	%r2, %r1, %r16;
	mov.u32 	%r25, %tid.y;
	setp.ge.s32 	%p1, %r25, %r15;
	@%p1 bra 	$L__BB4_6;
	div.u32 	%r18, %r1, %r16;
	mov.u32 	%r4, %tid.x;
	mad.lo.s32 	%r19, %r18, %r16, %r2;
	mul.lo.s32 	%r5, %r19, %r15;
	mul.lo.s32 	%r6, %r18, %r15;
	mov.u32 	%r7, %ntid.x;
	mov.u32 	%r8, %ntid.y;
	cvta.to.global.u64 	%rd1, %rd3;
	cvta.to.global.u64 	%rd2, %rd4;
$L__BB4_2:
	setp.ge.s32 	%p2, %r4, %r17;
	@%p2 bra 	$L__BB4_5;
	add.s32 	%r20, %r25, %r5;
	mul.lo.s32 	%r10, %r20, %r17;
	add.s32 	%r21, %r25, %r6;
	mad.lo.s32 	%r22, %r21, %r16, %r2;
	mul.lo.s32 	%r11, %r22, %r17;
	mov.u32 	%r26, %r4;
$L__BB4_4:
	add.s32 	%r23, %r10, %r26;
	add.s32 	%r24, %r26, %r11;
	mul.wide.s32 	%rd5, %r23, 4;
	add.s64 	%rd6, %rd1, %rd5;
	ld.global.f32 	%f1, [%rd6];
	mul.wide.s32 	%rd7, %r24, 4;
	add.s64 	%rd8, %rd2, %rd7;
	st.global.f32 	[%rd8], %f1;
	add.s32 	%r26, %r26, %r7;
	setp.lt.s32 	%p3, %r26, %r17;
	@%p3 bra 	$L__BB4_4;
$L__BB4_5:
	add.s32 	%r25, %r25, %r8;
	setp.lt.s32 	%p4, %r25, %r15;
	@%p4 bra 	$L__BB4_2;
$L__BB4_6:
	ret;

}
	// .globl	_Z23softmax_backward_kernelPfPKfS1_ii
.visible .entry _Z23softmax_backward_kernelPfPKfS1_ii(
	.param .u64 .ptr .align 1 _Z23softmax_backward_kernelPfPKfS1_ii_param_0,
	.param .u64 .ptr .align 1 _Z23softmax_backward_kernelPfPKfS1_ii_param_1,
	.param .u64 .ptr .align 1 _Z23softmax_backward_kernelPfPKfS1_ii_param_2,
	.param .u32 _Z23softmax_backward_kernelPfPKfS1_ii_param_3,
	.param .u32 _Z23softmax_backward_kernelPfPKfS1_ii_param_4
)
{
	.reg .pred 	%p<8>;
	.reg .b32 	%r<24>;
	.reg .b32 	%f<18>;
	.reg .b64 	%rd<14>;

	ld.param.u64 	%rd4, [_Z23softmax_backward_kernelPfPKfS1_ii_param_0];
	ld.param.u64 	%rd5, [_Z23softmax_backward_kernelPfPKfS1_ii_param_1];
	ld.param.u64 	%rd6, [_Z23softmax_backward_kernelPfPKfS1_ii_param_2];
	ld.param.u32 	%r14, [_Z23softmax_backward_kernelPfPKfS1_ii_param_4];
	cvta.to.global.u64 	%rd1, %rd6;
	cvta.to.global.u64 	%rd2, %rd5;
	mov.u32 	%r1, %ctaid.x;
	mov.u32 	%r23, %tid.x;
	setp.ge.s32 	%p1, %r23, %r14;
	mov.f32 	%f17, 0f00000000;
	@%p1 bra 	$L__BB5_3;
	mul.lo.s32 	%r3, %r14, %r1;
	mov.f32 	%f17, 0f00000000;
	mov.u32 	%r4, %ntid.x;
	mov.u32 	%r21, %r23;
$L__BB5_2:
	add.s32 	%r15, %r21, %r3;
	mul.wide.s32 	%rd7, %r15, 4;
	add.s64 	%rd8, %rd1, %rd7;
	ld.global.f32 	%f7, [%rd8];
	add.s64 	%rd9, %rd2, %rd7;
	ld.global.f32 	%f8, [%rd9];
	fma.rn.f32 	%f17, %f7, %f8, %f17;
	add.s32 	%r21, %r21, %r4;
	setp.lt.s32 	%p2, %r21, %r14;
	@%p2 bra 	$L__BB5_2;
$L__BB5_3:
	shl.b32 	%r16, %r23, 2;
	mov.u32 	%r17, sdata;
	add.s32 	%r7, %r17, %r16;
	st.shared.f32 	[%r7], %f17;
	bar.sync 	0;
	mov.u32 	%r8, %ntid.x;
	setp.lt.u32 	%p3, %r8, 2;
	@%p3 bra 	$L__BB5_8;
	mov.u32 	%r22, %r8;
$L__BB5_5:
	shr.u32 	%r10, %r22, 1;
	setp.ge.u32 	%p4, %r23, %r10;
	@%p4 bra 	$L__BB5_7;
	shl.b32 	%r18, %r10, 2;
	add.s32 	%r19, %r7, %r18;
	ld.shared.f32 	%f9, [%r19];
	ld.shared.f32 	%f10, [%r7];
	add.f32 	%f11, %f9, %f10;
	st.shared.f32 	[%r7], %f11;
$L__BB5_7:
	bar.sync 	0;
	setp.gt.u32 	%p5, %r22, 3;
	mov.u32 	%r22, %r10;
	@%p5 bra 	$L__BB5_5;
$L__BB5_8:
	setp.ge.s32 	%p6, %r23, %r14;
	ld.shared.f32 	%f4, [sdata];
	bar.sync 	0;
	@%p6 bra 	$L__BB5_11;
	mul.lo.s32 	%r11, %r14, %r1;
	cvta.to.global.u64 	%rd3, %rd4;
$L__BB5_10:
	add.s32 	%r20, %r23, %r11;
	mul.wide.s32 	%rd10, %r20, 4;
	add.s64 	%rd11, %rd2, %rd10;
	ld.global.f32 	%f12, [%rd11];
	add.s64 	%rd12, %rd1, %rd10;
	ld.global.f32 	%f13, [%rd12];
	sub.f32 	%f14, %f13, %f4;
	mul.f32 	%f15, %f12, %f14;
	add.s64 	%rd13, %rd3, %rd10;
	st.global.f32 	[%rd13], %f15;
	add.s32 	%r23, %r23, %r8;
	setp.lt.s32 	%p7, %r23, %r14;
	@%p7 bra 	$L__BB5_10;
$L__BB5_11:
	ret;

}
	// .globl	_Z19add_matrices_kernelPfPKfS1_S1_i
.visible .entry _Z19add_matrices_kernelPfPKfS1_S1_i(
	.param .u64 .ptr .align 1 _Z19add_matrices_kernelPfPKfS1_S1_i_param_0,
	.param .u64 .ptr .align 1 _Z19add_matrices_kernelPfPKfS1_S1_i_param_1,
	.param .u64 .ptr .align 1 _Z19add_matrices_kernelPfPKfS1_S1_i_param_2,
	.param .u64 .ptr .align 1 _Z19add_matrices_kernelPfPKfS1_S1_i_param_3,
	.param .u32 _Z19add_matrices_kernelPfPKfS1_S1_i_param_4
)
{
	.reg .pred 	%p<2>;
	.reg .b32 	%r<6>;
	.reg .b32 	%f<6>;
	.reg .b64 	%rd<14>;

	ld.param.u64 	%rd1, [_Z19add_matrices_kernelPfPKfS1_S1_i_param_0];
	ld.param.u64 	%rd2, [_Z19add_matrices_kernelPfPKfS1_S1_i_param_1];
	ld.param.u64 	%rd3, [_Z19add_matrices_kernelPfPKfS1_S1_i_param_2];
	ld.param.u64 	%rd4, [_Z19add_matrices_kernelPfPKfS1_S1_i_param_3];
	ld.param.u32 	%r2, [_Z19add_matrices_kernelPfPKfS1_S1_i_param_4];
	mov.u32 	%r3, %ctaid.x;
	mov.u32 	%r4, %ntid.x;
	mov.u32 	%r5, %tid.x;
	mad.lo.s32 	%r1, %r3, %r4, %r5;
	setp.ge.s32 	%p1, %r1, %r2;
	@%p1 bra 	$L__BB6_2;
	cvta.to.global.u64 	%rd5, %rd2;
	cvta.to.global.u64 	%rd6, %rd3;
	cvta.to.global.u64 	%rd7, %rd4;
	cvta.to.global.u64 	%rd8, %rd1;
	mul.wide.s32 	%rd9, %r1, 4;
	add.s64 	%rd10, %rd5, %rd9;
	ld.global.f32 	%f1, [%rd10];
	add.s64 	%rd11, %rd6, %rd9;
	ld.global.f32 	%f2, [%rd11];
	add.f32 	%f3, %f1, %f2;
	add.s64 	%rd12, %rd7, %rd9;
	ld.global.f32 	%f4, [%rd12];
	add.f32 	%f5, %f3, %f4;
	add.s64 	%rd13, %rd8, %rd9;
	st.global.f32 	[%rd13], %f5;
$L__BB6_2:
	ret;

}


// ===== COMPILED SASS (sm_100) =====

	.target	sm_100

	.elftype	@"ET_EXEC"


//--------------------- .note.nv.tkinfo           --------------------------
	.section	.note.nv.tkinfo,"",@"SHT_NOTE"
	.sectionflags	@"SHF_NOTE_NV_TKINFO"
	.tkinfo
        /*0018*/ 	.word	0x00000002
        /*0030*/ 	.string	""
        /*0030*/ 	.string	"ptxas"
        /*0030*/ 	.string	"Cuda compilation tools, release 13.0, V13.0.88"
        /*0030*/ 	.string	"Build cuda_13.0.r13.0/compiler.36424714_0"
        /*0030*/ 	.string	"-arch sm_100 -m 64 "



//--------------------- .note.nv.cuinfo           --------------------------
	.section	.note.nv.cuinfo,"",@"SHT_NOTE"
	.sectionflags	@"SHF_NOTE_NV_CUINFO"
        /*0018*/ 	.short	0x0002
        /*001a*/ 	.short	0x0064
        /*001c*/ 	.short	0x0082
	.zero		2


//--------------------- .nv.info                  --------------------------
	.section	.nv.info,"",@"SHT_CUDA_INFO"
	.align	4


	//----- nvinfo : EIATTR_REGCOUNT
	.align		4
        /*0000*/ 	.byte	0x04, 0x2f
        /*0002*/ 	.short	(.L_1 - .L_0)
	.align		4
.L_0:
        /*0004*/ 	.word	index@(_Z15find_max_kernelPKfPfii)
        /*0008*/ 	.word	0x0000000e


	//----- nvinfo : EIATTR_FRAME_SIZE
	.align		4
.L_1:
        /*000c*/ 	.byte	0x04, 0x11
        /*000e*/ 	.short	(.L_3 - .L_2)
	.align		4
.L_2:
        /*0010*/ 	.word	index@(_Z15find_max_kernelPKfPfii)
        /*0014*/ 	.word	0x00000000


	//----- nvinfo : EIATTR_REGCOUNT
	.align		4
.L_3:
        /*0018*/ 	.byte	0x04, 0x2f
        /*001a*/ 	.short	(.L_5 - .L_4)
	.align		4
.L_4:
        /*001c*/ 	.word	index@(_Z24exp_sum_normalize_kernelPfPKfS_ii)
        /*0020*/ 	.word	0x00000016


	//----- nvinfo : EIATTR_FRAME_SIZE
	.align		4
.L_5:
        /*0024*/ 	.byte	0x04, 0x11
        /*0026*/ 	.short	(.L_7 - .L_6)
	.align		4
.L_6:
        /*0028*/ 	.word	index@($__internal_0_$__cuda_sm3x_div_rn_noftz_f32_slowpath)
        /*002c*/ 	.word	0x00000000


	//----- nvinfo : EIATTR_FRAME_SIZE
	.align		4
.L_7:
        /*0030*/ 	.byte	0x04, 0x11
        /*0032*/ 	.short	(.L_9 - .L_8)
	.align		4
.L_8:
        /*0034*/ 	.word	index@(_Z24exp_sum_normalize_kernelPfPKfS_ii)
        /*0038*/ 	.word	0x00000000


	//----- nvinfo : EIATTR_REGCOUNT
	.align		4
.L_9:
        /*003c*/ 	.byte	0x04, 0x2f
        /*003e*/ 	.short	(.L_11 - .L_10)
	.align		4
.L_10:
        /*0040*/ 	.word	index@(_Z12scale_kernelPffi)
        /*0044*/ 	.word	0x00000008


	//----- nvinfo : EIATTR_FRAME_SIZE
	.align		4
.L_11:
        /*0048*/ 	.byte	0x04, 0x11
        /*004a*/ 	.short	(.L_13 - .L_12)
	.align		4
.L_12:
        /*004c*/ 	.word	index@(_Z12scale_kernelPffi)
        /*0050*/ 	.word	0x00000000


	//----- nvinfo : EIATTR_REGCOUNT
	.align		4
.L_13:
        /*0054*/ 	.byte	0x04, 0x2f
        /*0056*/ 	.short	(.L_15 - .L_14)
	.align		4
.L_14:
        /*0058*/ 	.word	index@(_Z19concat_heads_kernelPKfPfiiii)
        /*005c*/ 	.word	0x00000014


	//----- nvinfo : EIATTR_FRAME_SIZE
	.align		4
.L_15:
        /*0060*/ 	.byte	0x04, 0x11
        /*0062*/ 	.short	(.L_17 - .L_16)
	.align		4
.L_16:
        /*0064*/ 	.word	index@(_Z19concat_heads_kernelPKfPfiiii)
        /*0068*/ 	.word	0x00000000


	//----- nvinfo : EIATTR_REGCOUNT
	.align		4
.L_17:
        /*006c*/ 	.byte	0x04, 0x2f
        /*006e*/ 	.short	(.L_19 - .L_18)
	.align		4
.L_18:
        /*0070*/ 	.word	index@(_Z23split_heads_grad_kernelPKfPfiiii)
        /*0074*/ 	.word	0x00000014


	//----- nvinfo : EIATTR_FRAME_SIZE
	.align		4
.L_19:
        /*0078*/ 	.byte	0x04, 0x11
        /*007a*/ 	.short	(.L_21 - .L_20)
	.align		4
.L_20:
        /*007c*/ 	.word	index@(_Z23split_heads_grad_kernelPKfPfiiii)
        /*0080*/ 	.word	0x00000000


	//----- nvinfo : EIATTR_REGCOUNT
	.align		4
.L_21:
        /*0084*/ 	.byte	0x04, 0x2f
        /*0086*/ 	.short	(.L_23 - .L_22)
	.align		4
.L_22:
        /*0088*/ 	.word	index@(_Z23softmax_backward_kernelPfPKfS1_ii)
        /*008c*/ 	.word	0x00000014


	//----- nvinfo : EIATTR_FRAME_SIZE
	.align		4
.L_23:
        /*0090*/ 	.byte	0x04, 0x11
        /*0092*/ 	.short	(.L_25 - .L_24)
	.align		4
.L_24:
        /*0094*/ 	.word	index@(_Z23softmax_backward_kernelPfPKfS1_ii)
        /*0098*/ 	.word	0x00000000


	//----- nvinfo : EIATTR_REGCOUNT
	.align		4
.L_25:
        /*009c*/ 	.byte	0x04, 0x2f
        /*009e*/ 	.short	(.L_27 - .L_26)
	.align		4
.L_26:
        /*00a0*/ 	.word	index@(_Z19add_matrices_kernelPfPKfS1_S1_i)
        /*00a4*/ 	.word	0x0000000e


	//----- nvinfo : EIATTR_FRAME_SIZE
	.align		4
.L_27:
        /*00a8*/ 	.byte	0x04, 0x11
        /*00aa*/ 	.short	(.L_29 - .L_28)
	.align		4
.L_28:
        /*00ac*/ 	.word	index@(_Z19add_matrices_kernelPfPKfS1_S1_i)
        /*00b0*/ 	.word	0x00000000


	//----- nvinfo : EIATTR_MIN_STACK_SIZE
	.align		4
.L_29:
        /*00b4*/ 	.byte	0x04, 0x12
        /*00b6*/ 	.short	(.L_31 - .L_30)
	.align		4
.L_30:
        /*00b8*/ 	.word	index@(_Z19add_matrices_kernelPfPKfS1_S1_i)
        /*00bc*/ 	.word	0x00000000


	//----- nvinfo : EIATTR_MIN_STACK_SIZE
	.align		4
.L_31:
        /*00c0*/ 	.byte	0x04, 0x12
        /*00c2*/ 	.short	(.L_33 - .L_32)
	.align		4
.L_32:
        /*00c4*/ 	.word	index@(_Z23softmax_backward_kernelPfPKfS1_ii)
        /*00c8*/ 	.word	0x00000000


	//----- nvinfo : EIATTR_MIN_STACK_SIZE
	.align		4
.L_33:
        /*00cc*/ 	.byte	0x04, 0x12
        /*00ce*/ 	.short	(.L_35 - .L_34)
	.align		4
.L_34:
        /*00d0*/ 	.word	index@(_Z23split_heads_grad_kernelPKfPfiiii)
        /*00d4*/ 	.word	0x00000000


	//----- nvinfo : EIATTR_MIN_STACK_SIZE
	.align		4
.L_35:
        /*00d8*/ 	.byte	0x04, 0x12
        /*00da*/ 	.short	(.L_37 - .L_36)
	.align		4
.L_36:
        /*00dc*/ 	.word	index@(_Z19concat_heads_kernelPKfPfiiii)
        /*00e0*/ 	.word	0x00000000


	//----- nvinfo : EIATTR_MIN_STACK_SIZE
	.align		4
.L_37:
        /*00e4*/ 	.byte	0x04, 0x12
        /*00e6*/ 	.short	(.L_39 - .L_38)
	.align		4
.L_38:
        /*00e8*/ 	.word	index@(_Z12scale_kernelPffi)
        /*00ec*/ 	.word	0x00000000


	//----- nvinfo : EIATTR_MIN_STACK_SIZE
	.align		4
.L_39:
        /*00f0*/ 	.byte	0x04, 0x12
        /*00f2*/ 	.short	(.L_41 - .L_40)
	.align		4
.L_40:
        /*00f4*/ 	.word	index@(_Z24exp_sum_normalize_kernelPfPKfS_ii)
        /*00f8*/ 	.word	0x00000000


	//----- nvinfo : EIATTR_MIN_STACK_SIZE
	.align		4
.L_41:
        /*00fc*/ 	.byte	0x04, 0x12
        /*00fe*/ 	.short	(.L_43 - .L_42)
	.align		4
.L_42:
        /*0100*/ 	.word	index@(_Z15find_max_kernelPKfPfii)
        /*0104*/ 	.word	0x00000000
.L_43:


//--------------------- .nv.compat                --------------------------
	.section	.nv.compat,"",@"SHT_CUDA_COMPAT_INFO"
	.align	4
        /*0000*/ 	.byte	0x02, 0x09, 0x00, 0x00, 0x02, 0x02, 0x01, 0x00, 0x02, 0x05, 0x05, 0x00, 0x03, 0x07, 0x01, 0x01
        /*0010*/ 	.byte	0x02, 0x03, 0x00, 0x00, 0x02, 0x06, 0x01, 0x00, 0x04, 0x0b, 0x08, 0x00, 0x01, 0x00, 0x00, 0x00
        /*0020*/ 	.byte	0x00, 0x00, 0x00, 0x00


//--------------------- .nv.info._Z19add_matrices_kernelPfPKfS1_S1_i --------------------------
	.section	.nv.info._Z19add_matrices_kernelPfPKfS1_S1_i,"",@"SHT_CUDA_INFO"
	.sectionflags	@""
	.align	4


	//----- nvinfo : EIATTR_CUDA_API_VERSION
	.align		4
        /*0000*/ 	.byte	0x04, 0x37
        /*0002*/ 	.short	(.L_45 - .L_44)
.L_44:
        /*0004*/ 	.word	0x00000082


	//----- nvinfo : EIATTR_KPARAM_INFO
	.align		4
.L_45:
        /*0008*/ 	.byte	0x04, 0x17
        /*000a*/ 	.short	(.L_47 - .L_46)
.L_46:
        /*000c*/ 	.word	0x00000000
        /*0010*/ 	.short	0x0004
        /*0012*/ 	.short	0x0020
        /*0014*/ 	.byte	0x00, 0xf0, 0x11, 0x00


	//----- nvinfo : EIATTR_KPARAM_INFO
	.align		4
.L_47:
        /*0018*/ 	.byte	0x04, 0x17
        /*001a*/ 	.short	(.L_49 - .L_48)
.L_48:
        /*001c*/ 	.word	0x00000000
        /*0020*/ 	.short	0x0003
        /*0022*/ 	.short	0x0018
        /*0024*/ 	.byte	0x00, 0xf5, 0x21, 0x00


	//----- nvinfo : EIATTR_KPARAM_INFO
	.align		4
.L_49:
        /*0028*/ 	.byte	0x04, 0x17
        /*002a*/ 	.short	(.L_51 - .L_50)
.L_50:
        /*002c*/ 	.word	0x00000000
        /*0030*/ 	.short	0x0002
        /*0032*/ 	.short	0x0010
        /*0034*/ 	.byte	0x00, 0xf5, 0x21, 0x00


	//----- nvinfo : EIATTR_KPARAM_INFO
	.align		4
.L_51:
        /*0038*/ 	.byte	0x04, 0x17
        /*003a*/ 	.short	(.L_53 - .L_52)
.L_52:
        /*003c*/ 	.word	0x00000000
        /*0040*/ 	.short	0x0001
        /*0042*/ 	.short	0x0008
        /*0044*/ 	.byte	0x00, 0xf5, 0x21, 0x00


	//----- nvinfo : EIATTR_KPARAM_INFO
	.align		4
.L_53:
        /*0048*/ 	.byte	0x04, 0x17
        /*004a*/ 	.short	(.L_55 - .L_54)
.L_54:
        /*004c*/ 	.word	0x00000000
        /*0050*/ 	.short	0x0000
        /*0052*/ 	.short	0x0000
        /*0054*/ 	.byte	0x00, 0xf5, 0x21, 0x00


	//----- nvinfo : EIATTR_SPARSE_MMA_MASK
	.align		4
.L_55:
        /*0058*/ 	.byte	0x03, 0x50
        /*005a*/ 	.short	0x0000


	//----- nvinfo : EIATTR_MAXREG_COUNT
	.align		4
        /*005c*/ 	.byte	0x03, 0x1b
        /*005e*/ 	.short	0x00ff


	//----- nvinfo : EIATTR_MERCURY_ISA_VERSION
	.align		4
        /*0060*/ 	.byte	0x03, 0x5f
        /*0062*/ 	.short	0x0101


	//----- nvinfo : EIATTR_VRC_CTA_INIT_COUNT
	.align		4
        /*0064*/ 	.byte	0x02, 0x4a
	.zero		1
	.zero		1


	//----- nvinfo : EIATTR_EXIT_INSTR_OFFSETS
	.align		4
        /*0068*/ 	.byte	0x04, 0x1c
        /*006a*/ 	.short	(.L_57 - .L_56)


	//   ....[0]....
.L_56:
        /*006c*/ 	.word	0x00000070


	//   ....[1]....
        /*0070*/ 	.word	0x00000170


	//----- nvinfo : EIATTR_CBANK_PARAM_SIZE
	.align		4
.L_57:
        /*0074*/ 	.byte	0x03, 0x19
        /*0076*/ 	.short	0x0024


	//----- nvinfo : EIATTR_PARAM_CBANK
	.align		4
        /*0078*/ 	.byte	0x04, 0x0a
        /*007a*/ 	.short	(.L_59 - .L_58)
	.align		4
.L_58:
        /*007c*/ 	.word	index@(.nv.constant0._Z19add_matrices_kernelPfPKfS1_S1_i)
        /*0080*/ 	.short	0x0380
        /*0082*/ 	.short	0x0024


	//----- nvinfo : EIATTR_SW_WAR
	.align		4
.L_59:
        /*0084*/ 	.byte	0x04, 0x36
        /*0086*/ 	.short	(.L_61 - .L_60)
.L_60:
        /*0088*/ 	.word	0x00000008
.L_61:


//--------------------- .nv.info._Z23softmax_backward_kernelPfPKfS1_ii --------------------------
	.section	.nv.info._Z23softmax_backward_kernelPfPKfS1_ii,"",@"SHT_CUDA_INFO"
	.sectionflags	@""
	.align	4


	//----- nvinfo : EIATTR_CUDA_API_VERSION
	.align		4
        /*0000*/ 	.byte	0x04, 0x37
        /*0002*/ 	.short	(.L_63 - .L_62)
.L_62:
        /*0004*/ 	.word	0x00000082


	//----- nvinfo : EIATTR_KPARAM_INFO
	.align		4
.L_63:
        /*0008*/ 	.byte	0x04, 0x17
        /*000a*/ 	.short	(.L_65 - .L_64)
.L_64:
        /*000c*/ 	.word	0x00000000
        /*0010*/ 	.short	0x0004
        /*0012*/ 	.short	0x001c
        /*0014*/ 	.byte	0x00, 0xf0, 0x11, 0x00


	//----- nvinfo : EIATTR_KPARAM_INFO
	.align		4
.L_65:
        /*0018*/ 	.byte	0x04, 0x17
        /*001a*/ 	.short	(.L_67 - .L_66)
.L_66:
        /*001c*/ 	.word	0x00000000
        /*0020*/ 	.short	0x0003
        /*0022*/ 	.short	0x0018
        /*0024*/ 	.byte	0x00, 0xf0, 0x11, 0x00


	//----- nvinfo : EIATTR_KPARAM_INFO
	.align		4
.L_67:
        /*0028*/ 	.byte	0x04, 0x17
        /*002a*/ 	.short	(.L_69 - .L_68)
.L_68:
        /*002c*/ 	.word	0x00000000
        /*0030*/ 	.short	0x0002
        /*0032*/ 	.short	0x0010
        /*0034*/ 	.byte	0x00, 0xf5, 0x21, 0x00


	//----- nvinfo : EIATTR_KPARAM_INFO
	.align		4
.L_69:
        /*0038*/ 	.byte	0x04, 0x17
        /*003a*/ 	.short	(.L_71 - .L_70)
.L_70:
        /*003c*/ 	.word	0x00000000
        /*0040*/ 	.short	0x0001
        /*0042*/ 	.short	0x0008
        /*0044*/ 	.byte	0x00, 0xf5, 0x21, 0x00


	//----- nvinfo : EIATTR_KPARAM_INFO
	.align		4
.L_71:
        /*0048*/ 	.byte	0x04, 0x17
        /*004a*/ 	.short	(.L_73 - .L_72)
.L_72:
        /*004c*/ 	.word	0x00000000
        /*0050*/ 	.short	0x0000
        /*0052*/ 	.short	0x0000
        /*0054*/ 	.byte	0x00, 0xf5, 0x21, 0x00


	//----- nvinfo : EIATTR_SPARSE_MMA_MASK
	.align		4
.L_73:
        /*0058*/ 	.byte	0x03, 0x50
        /*005a*/ 	.short	0x0000


	//----- nvinfo : EIATTR_MAXREG_COUNT
	.align		4
        /*005c*/ 	.byte	0x03, 0x1b
        /*005e*/ 	.short	0x00ff


	//----- nvinfo : EIATTR_NUM_BARRIERS
	.align		4
        /*0060*/ 	.byte	0x02, 0x4c
        /*0062*/ 	.byte	0x01
	.zero		1


	//----- nvinfo : EIATTR_MERCURY_ISA_VERSION
	.align		4
        /*0064*/ 	.byte	0x03, 0x5f
        /*0066*/ 	.short	0x0101


	//----- nvinfo : EIATTR_VRC_CTA_INIT_COUNT
	.align		4
        /*0068*/ 	.byte	0x02, 0x4a
	.zero		1
	.zero		1


	//----- nvinfo : EIATTR_EXIT_INSTR_OFFSETS
	.align		4
        /*006c*/ 	.byte	0x04, 0x1c
        /*006e*/ 	.short	(.L_75 - .L_74)


	//   ....[0]....
.L_74:
        /*0070*/ 	.word	0x00000370


	//   ....[1]....
        /*0074*/ 	.word	0x00000440


	//----- nvinfo : EIATTR_CRS_STACK_SIZE
	.align		4
.L_75:
        /*0078*/ 	.byte	0x04, 0x1e
        /*007a*/ 	.short	(.L_77 - .L_76)
.L_76:
        /*007c*/ 	.word	0x00000000


	//----- nvinfo : EIATTR_CBANK_PARAM_SIZE
	.align		4
.L_77:
        /*0080*/ 	.byte	0x03, 0x19
        /*0082*/ 	.short	0x0020


	//----- nvinfo : EIATTR_PARAM_CBANK
	.align		4
        /*0084*/ 	.byte	0x04, 0x0a
        /*0086*/ 	.short	(.L_79 - .L_78)
	.align		4
.L_78:
        /*0088*/ 	.word	index@(.nv.constant0._Z23softmax_backward_kernelPfPKfS1_ii)
        /*008c*/ 	.short	0x0380
        /*008e*/ 	.short	0x0020


	//----- nvinfo : EIATTR_SW_WAR
	.align		4
.L_79:
        /*0090*/ 	.byte	0x04, 0x36
        /*0092*/ 	.short	(.L_81 - .L_80)
.L_80:
        /*0094*/ 	.word	0x00000008
.L_81:


//--------------------- .nv.info._Z23split_heads_grad_kernelPKfPfiiii --------------------------
	.section	.nv.info._Z23split_heads_grad_kernelPKfPfiiii,"",@"SHT_CUDA_INFO"
	.sectionflags	@""
	.align	4


	//----- nvinfo : EIATTR_CUDA_API_VERSION
	.align		4
        /*0000*/ 	.byte	0x04, 0x37
        /*0002*/ 	.short	(.L_83 - .L_82)
.L_82:
        /*0004*/ 	.word	0x00000082


	//----- nvinfo : EIATTR_KPARAM_INFO
	.align		4
.L_83:
        /*0008*/ 	.byte	0x04, 0x17
        /*000a*/ 	.short	(.L_85 - .L_84)
.L_84:
        /*000c*/ 	.word	0x00000000
        /*0010*/ 	.short	0x0005
        /*0012*/ 	.short	0x001c
        /*0014*/ 	.byte	0x00, 0xf0, 0x11, 0x00


	//----- nvinfo : EIATTR_KPARAM_INFO
	.align		4
.L_85:
        /*0018*/ 	.byte	0x04, 0x17
        /*001a*/ 	.short	(.L_87 - .L_86)
.L_86:
        /*001c*/ 	.word	0x00000000
        /*0020*/ 	.short	0x0004
        /*0022*/ 	.short	0x0018
        /*0024*/ 	.byte	0x00, 0xf0, 0x11, 0x00


	//----- nvinfo : EIATTR_KPARAM_INFO
	.align		4
.L_87:
        /*0028*/ 	.byte	0x04, 0x17
        /*002a*/ 	.short	(.L_89 - .L_88)
.L_88:
        /*002c*/ 	.word	0x00000000
        /*0030*/ 	.short	0x0003
        /*0032*/ 	.short	0x0014
        /*0034*/ 	.byte	0x00, 0xf0, 0x11, 0x00


	//----- nvinfo : EIATTR_KPARAM_INFO
	.align		4
.L_89:
        /*0038*/ 	.byte	0x04, 0x17
        /*003a*/ 	.short	(.L_91 - .L_90)
.L_90:
        /*003c*/ 	.word	0x00000000
        /*0040*/ 	.short	0x0002
        /*0042*/ 	.short	0x0010
        /*0044*/ 	.byte	0x00, 0xf0, 0x11, 0x00


	//----- nvinfo : EIATTR_KPARAM_INFO
	.align		4
.L_91:
        /*0048*/ 	.byte	0x04, 0x17
        /*004a*/ 	.short	(.L_93 - .L_92)
.L_92:
        /*004c*/ 	.word	0x00000000
        /*0050*/ 	.short	0x0001
        /*0052*/ 	.short	0x0008
        /*0054*/ 	.byte	0x00, 0xf5, 0x21, 0x00


	//----- nvinfo : EIATTR_KPARAM_INFO
	.align		4
.L_93:
        /*0058*/ 	.byte	0x04, 0x17
        /*005a*/ 	.short	(.L_95 - .L_94)
.L_94:
        /*005c*/ 	.word	0x00000000
        /*0060*/ 	.short	0x0000
        /*0062*/ 	.short	0x0000
        /*0064*/ 	.byte	0x00, 0xf5, 0x21, 0x00


	//----- nvinfo : EIATTR_SPARSE_MMA_MASK
	.align		4
.L_95:
        /*0068*/ 	.byte	0x03, 0x50
        /*006a*/ 	.short	0x0000


	//----- nvinfo : EIATTR_MAXREG_COUNT
	.align		4
        /*006c*/ 	.byte	0x03, 0x1b
        /*006e*/ 	.short	0x00ff


	//----- nvinfo : EIATTR_MERCURY_ISA_VERSION
	.align		4
        /*0070*/ 	.byte	0x03, 0x5f
        /*0072*/ 	.short	0x0101


	//----- nvinfo : EIATTR_VRC_CTA_INIT_COUNT
	.align		4
        /*0074*/ 	.byte	0x02, 0x4a
	.zero		1
	.zero		1


	//----- nvinfo : EIATTR_EXIT_INSTR_OFFSETS
	.align		4
        /*0078*/ 	.byte	0x04, 0x1c
        /*007a*/ 	.short	(.L_97 - .L_96)


	//   ....[0]....
.L_96:
        /*007c*/ 	.word	0x00000140


	//   ....[1]....
        /*0080*/ 	.word	0x000003b0


	//----- nvinfo : EIATTR_CRS_STACK_SIZE
	.align		4
.L_97:
        /*0084*/ 	.byte	0x04, 0x1e
        /*0086*/ 	.short	(.L_99 - .L_98)
.L_98:
        /*0088*/ 	.word	0x00000000


	//----- nvinfo : EIATTR_CBANK_PARAM_SIZE
	.align		4
.L_99:
        /*008c*/ 	.byte	0x03, 0x19
        /*008e*/ 	.short	0x0020


	//----- nvinfo : EIATTR_PARAM_CBANK
	.align		4
        /*0090*/ 	.byte	0x04, 0x0a
        /*0092*/ 	.short	(.L_101 - .L_100)
	.align		4
.L_100:
        /*0094*/ 	.word	index@(.nv.constant0._Z23split_heads_grad_kernelPKfPfiiii)
        /*0098*/ 	.short	0x0380
        /*009a*/ 	.short	0x0020


	//----- nvinfo : EIATTR_SW_WAR
	.align		4
.L_101:
        /*009c*/ 	.byte	0x04, 0x36
        /*009e*/ 	.short	(.L_103 - .L_102)
.L_102:
        /*00a0*/ 	.word	0x00000008
.L_103:


//--------------------- .nv.info._Z19concat_heads_kernelPKfPfiiii --------------------------
	.section	.nv.info._Z19concat_heads_kernelPKfPfiiii,"",@"SHT_CUDA_INFO"
	.sectionflags	@""
	.align	4


	//----- nvinfo : EIATTR_CUDA_API_VERSION
	.align		4
        /*0000*/ 	.byte	0x04, 0x37
        /*0002*/ 	.short	(.L_105 - .L_104)
.L_104:
        /*0004*/ 	.word	0x00000082


	//----- nvinfo : EIATTR_KPARAM_INFO
	.align		4
.L_105:
        /*0008*/ 	.byte	0x04, 0x17
        /*000a*/ 	.short	(.L_107 - .L_106)
.L_106:
        /*000c*/ 	.word	0x00000000
        /*0010*/ 	.short	0x0005
        /*0012*/ 	.short	0x001c
        /*0014*/ 	.byte	0x00, 0xf0, 0x11, 0x00


	//----- nvinfo : EIATTR_KPARAM_INFO
	.align		4
.L_107:
        /*0018*/ 	.byte	0x04, 0x17
        /*001a*/ 	.short	(.L_109 - .L_108)
.L_108:
        /*001c*/ 	.word	0x00000000
        /*0020*/ 	.short	0x0004
        /*0022*/ 	.short	0x0018
        /*0024*/ 	.byte	0x00, 0xf0, 0x11, 0x00


	//----- nvinfo : EIATTR_KPARAM_INFO
	.align		4
.L_109:
        /*0028*/ 	.byte	0x04, 0x17
        /*002a*/ 	.short	(.L_111 - .L_110)
.L_110:
        /*002c*/ 	.word	0x00000000
        /*0030*/ 	.short	0x0003
        /*0032*/ 	.short	0x0014
        /*0034*/ 	.byte	0x00, 0xf0, 0x11, 0x00


	//----- nvinfo : EIATTR_KPARAM_INFO
	.align		4
.L_111:
        /*0038*/ 	.byte	0x04, 0x17
        /*003a*/ 	.short	(.L_113 - .L_112)
.L_112:
        /*003c*/ 	.word	0x00000000
        /*0040*/ 	.short	0x0002
        /*0042*/ 	.short	0x0010
        /*0044*/ 	.byte	0x00, 0xf0, 0x11, 0x00


	//----- nvinfo : EIATTR_KPARAM_INFO
	.align		4
.L_113:
        /*0048*/ 	.byte	0x04, 0x17
        /*004a*/ 	.short	(.L_115 - .L_114)
.L_114:
        /*004c*/ 	.word	0x00000000
        /*0050*/ 	.short	0x0001
        /*0052*/ 	.short	0x0008
        /*0054*/ 	.byte	0x00, 0xf5, 0x21, 0x00


	//----- nvinfo : EIATTR_KPARAM_INFO
	.align		4
.L_115:
        /*0058*/ 	.byte	0x04, 0x17
        /*005a*/ 	.short	(.L_117 - .L_116)
.L_116:
        /*005c*/ 	.word	0x00000000
        /*0060*/ 	.short	0x0000
        /*0062*/ 	.short	0x0000
        /*0064*/ 	.byte	0x00, 0xf5, 0x21, 0x00


	//----- nvinfo : EIATTR_SPARSE_MMA_MASK
	.align		4
.L_117:
        /*0068*/ 	.byte	0x03, 0x50
        /*006a*/ 	.short	0x0000


	//----- nvinfo : EIATTR_MAXREG_COUNT
	.align		4
        /*006c*/ 	.byte	0x03, 0x1b
        /*006e*/ 	.short	0x00ff


	//----- nvinfo : EIATTR_MERCURY_ISA_VERSION
	.align		4
        /*0070*/ 	.byte	0x03, 0x5f
        /*0072*/ 	.short	0x0101


	//----- nvinfo : EIATTR_VRC_CTA_INIT_COUNT
	.align		4
        /*0074*/ 	.byte	0x02, 0x4a
	.zero		1
	.zero		1


	//----- nvinfo : EIATTR_EXIT_INSTR_OFFSETS
	.align		4
        /*0078*/ 	.byte	0x04, 0x1c
        /*007a*/ 	.short	(.L_119 - .L_118)


	//   ....[0]....
.L_118:
        /*007c*/ 	.word	0x00000140


	//   ....[1]....
        /*0080*/ 	.word	0x000003b0


	//----- nvinfo : EIATTR_CRS_STACK_SIZE
	.align		4
.L_119:
        /*0084*/ 	.byte	0x04, 0x1e
        /*0086*/ 	.short	(.L_121 - .L_120)
.L_120:
        /*0088*/ 	.word	0x00000000


	//----- nvinfo : EIATTR_CBANK_PARAM_SIZE
	.align		4
.L_121:
        /*008c*/ 	.byte	0x03, 0x19
        /*008e*/ 	.short	0x0020


	//----- nvinfo : EIATTR_PARAM_CBANK
	.align		4
        /*0090*/ 	.byte	0x04, 0x0a
        /*0092*/ 	.short	(.L_123 - .L_122)
	.align		4
.L_122:
        /*0094*/ 	.word	index@(.nv.constant0._Z19concat_heads_kernelPKfPfiiii)
        /*0098*/ 	.short	0x0380
        /*009a*/ 	.short	0x0020


	//----- nvinfo : EIATTR_SW_WAR
	.align		4
.L_123:
        /*009c*/ 	.byte	0x04, 0x36
        /*009e*/ 	.short	(.L_125 - .L_124)
.L_124:
        /*00a0*/ 	.word	0x00000008
.L_125:


//--------------------- .nv.info._Z12scale_kernelPffi --------------------------
	.section	.nv.info._Z12scale_kernelPffi,"",@"SHT_CUDA_INFO"
	.sectionflags	@""
	.align	4


	//----- nvinfo : EIATTR_CUDA_API_VERSION
	.align		4
        /*0000*/ 	.byte	0x04, 0x37
        /*0002*/ 	.short	(.L_127 - .L_126)
.L_126:
        /*0004*/ 	.word	0x00000082


	//----- nvinfo : EIATTR_KPARAM_INFO
	.align		4
.L_127:
        /*0008*/ 	.byte	0x04, 0x17
        /*000a*/ 	.short	(.L_129 - .L_128)
.L_128:
        /*000c*/ 	.word	0x00000000
        /*0010*/ 	.short	0x0002
        /*0012*/ 	.short	0x000c
        /*0014*/ 	.byte	0x00, 0xf0, 0x11, 0x00


	//----- nvinfo : EIATTR_KPARAM_INFO
	.align		4
.L_129:
        /*0018*/ 	.byte	0x04, 0x17
        /*001a*/ 	.short	(.L_131 - .L_130)
.L_130:
        /*001c*/ 	.word	0x00000000
        /*0020*/ 	.short	0x0001
        /*0022*/ 	.short	0x0008
        /*0024*/ 	.byte	0x00, 0xf0, 0x11, 0x00


	//----- nvinfo : EIATTR_KPARAM_INFO
	.align		4
.L_131:
        /*0028*/ 	.byte	0x04, 0x17
        /*002a*/ 	.short	(.L_133 - .L_132)
.L_132:
        /*002c*/ 	.word	0x00000000
        /*0030*/ 	.short	0x0000
        /*0032*/ 	.short	0x0000
        /*0034*/ 	.byte	0x00, 0xf5, 0x21, 0x00


	//----- nvinfo : EIATTR_SPARSE_MMA_MASK
	.align		4
.L_133:
        /*0038*/ 	.byte	0x03, 0x50
        /*003a*/ 	.short	0x0000


	//----- nvinfo : EIATTR_MAXREG_COUNT
	.align		4
        /*003c*/ 	.byte	0x03, 0x1b
        /*003e*/ 	.short	0x00ff


	//----- nvinfo : EIATTR_MERCURY_ISA_VERSION
	.align		4
        /*0040*/ 	.byte	0x03, 0x5f
        /*0042*/ 	.short	0x0101


	//----- nvinfo : EIATTR_VRC_CTA_INIT_COUNT
	.align		4
        /*0044*/ 	.byte	0x02, 0x4a
	.zero		1
	.zero		1


	//----- nvinfo : EIATTR_EXIT_INSTR_OFFSETS
	.align		4
        /*0048*/ 	.byte	0x04, 0x1c
        /*004a*/ 	.short	(.L_135 - .L_134)


	//   ....[0]....
.L_134:
        /*004c*/ 	.word	0x00000070


	//   ....[1]....
        /*0050*/ 	.word	0x000000f0


	//----- nvinfo : EIATTR_CBANK_PARAM_SIZE
	.align		4
.L_135:
        /*0054*/ 	.byte	0x03, 0x19
        /*0056*/ 	.short	0x0010


	//----- nvinfo : EIATTR_PARAM_CBANK
	.align		4
        /*0058*/ 	.byte	0x04, 0x0a
        /*005a*/ 	.short	(.L_137 - .L_136)
	.align		4
.L_136:
        /*005c*/ 	.word	index@(.nv.constant0._Z12scale_kernelPffi)
        /*0060*/ 	.short	0x0380
        /*0062*/ 	.short	0x0010


	//----- nvinfo : EIATTR_SW_WAR
	.align		4
.L_137:
        /*0064*/ 	.byte	0x04, 0x36
        /*0066*/ 	.short	(.L_139 - .L_138)
.L_138:
        /*0068*/ 	.word	0x00000008
.L_139:


//--------------------- .nv.info._Z24exp_sum_normalize_kernelPfPKfS_ii --------------------------
	.section	.nv.info._Z24exp_sum_normalize_kernelPfPKfS_ii,"",@"SHT_CUDA_INFO"
	.sectionflags	@""
	.align	4


	//----- nvinfo : EIATTR_CUDA_API_VERSION
	.align		4
        /*0000*/ 	.byte	0x04, 0x37
        /*0002*/ 	.short	(.L_141 - .L_140)
.L_140:
        /*0004*/ 	.word	0x00000082


	//----- nvinfo : EIATTR_KPARAM_INFO
	.align		4
.L_141:
        /*0008*/ 	.byte	0x04, 0x17
        /*000a*/ 	.short	(.L_143 - .L_142)
.L_142:
        /*000c*/ 	.word	0x00000000
        /*0010*/ 	.short	0x0004
        /*0012*/ 	.short	0x001c
        /*0014*/ 	.byte	0x00, 0xf0, 0x11, 0x00


	//----- nvinfo : EIATTR_KPARAM_INFO
	.align		4
.L_143:
        /*0018*/ 	.byte	0x04, 0x17
        /*001a*/ 	.short	(.L_145 - .L_144)
.L_144:
        /*001c*/ 	.word	0x00000000
        /*0020*/ 	.short	0x0003
        /*0022*/ 	.short	0x0018
        /*0024*/ 	.byte	0x00, 0xf0, 0x11, 0x00


	//----- nvinfo : EIATTR_KPARAM_INFO
	.align		4
.L_145:
        /*0028*/ 	.byte	0x04, 0x17
        /*002a*/ 	.short	(.L_147 - .L_146)
.L_146:
        /*002c*/ 	.word	0x00000000
        /*0030*/ 	.short	0x0002
        /*0032*/ 	.short	0x0010
        /*0034*/ 	.byte	0x00, 0xf5, 0x21, 0x00


	//----- nvinfo : EIATTR_KPARAM_INFO
	.align		4
.L_147:
        /*0038*/ 	.byte	0x04, 0x17
        /*003a*/ 	.short	(.L_149 - .L_148)
.L_148:
        /*003c*/ 	.word	0x00000000
        /*0040*/ 	.short	0x0001
        /*0042*/ 	.short	0x0008
        /*0044*/ 	.byte	0x00, 0xf5, 0x21, 0x00


	//----- nvinfo : EIATTR_KPARAM_INFO
	.align		4
.L_149:
        /*0048*/ 	.byte	0x04, 0x17
        /*004a*/ 	.short	(.L_151 - .L_150)
.L_150:
        /*004c*/ 	.word	0x00000000
        /*0050*/ 	.short	0x0000
        /*0052*/ 	.short	0x0000
        /*0054*/ 	.byte	0x00, 0xf5, 0x21, 0x00


	//----- nvinfo : EIATTR_SPARSE_MMA_MASK
	.align		4
.L_151:
        /*0058*/ 	.byte	0x03, 0x50
        /*005a*/ 	.short	0x0000


	//----- nvinfo : EIATTR_MAXREG_COUNT
	.align		4
        /*005c*/ 	.byte	0x03, 0x1b
        /*005e*/ 	.short	0x00ff


	//----- nvinfo : EIATTR_NUM_BARRIERS
	.align		4
        /*0060*/ 	.byte	0x02, 0x4c
        /*0062*/ 	.byte	0x01
	.zero		1


	//----- nvinfo : EIATTR_MERCURY_ISA_VERSION
	.align		4
        /*0064*/ 	.byte	0x03, 0x5f
        /*0066*/ 	.short	0x0101


	//----- nvinfo : EIATTR_VRC_CTA_INIT_COUNT
	.align		4
        /*0068*/ 	.byte	0x02, 0x4a
	.zero		1
	.zero		1


	//----- nvinfo : EIATTR_EXIT_INSTR_OFFSETS
	.align		4
        /*006c*/ 	.byte	0x04, 0x1c
        /*006e*/ 	.short	(.L_153 - .L_152)


	//   ....[0]....
.L_152:
        /*0070*/ 	.word	0x000004a0


	//   ....[1]....
        /*0074*/ 	.word	0x000005f0


	//----- nvinfo : EIATTR_CRS_STACK_SIZE
	.align		4
.L_153:
        /*0078*/ 	.byte	0x04, 0x1e
        /*007a*/ 	.short	(.L_155 - .L_154)
.L_154:
        /*007c*/ 	.word	0x00000000


	//----- nvinfo : EIATTR_CBANK_PARAM_SIZE
	.align		4
.L_155:
        /*0080*/ 	.byte	0x03, 0x19
        /*0082*/ 	.short	0x0020


	//----- nvinfo : EIATTR_PARAM_CBANK
	.align		4
        /*0084*/ 	.byte	0x04, 0x0a
        /*0086*/ 	.short	(.L_157 - .L_156)
	.align		4
.L_156:
        /*0088*/ 	.word	index@(.nv.constant0._Z24exp_sum_normalize_kernelPfPKfS_ii)
        /*008c*/ 	.short	0x0380
        /*008e*/ 	.short	0x0020


	//----- nvinfo : EIATTR_SW_WAR
	.align		4
.L_157:
        /*0090*/ 	.byte	0x04, 0x36
        /*0092*/ 	.short	(.L_159 - .L_158)
.L_158:
        /*0094*/ 	.word	0x00000008
.L_159:


//--------------------- .nv.info._Z15find_max_kernelPKfPfii --------------------------
	.section	.nv.info._Z15find_max_kernelPKfPfii,"",@"SHT_CUDA_INFO"
	.sectionflags	@""
	.align	4


	//----- nvinfo : EIATTR_CUDA_API_VERSION
	.align		4
        /*0000*/ 	.byte	0x04, 0x37
        /*0002*/ 	.short	(.L_161 - .L_160)
.L_160:
        /*0004*/ 	.word	0x00000082


	//----- nvinfo : EIATTR_KPARAM_INFO
	.align		4
.L_161:
        /*0008*/ 	.byte	0x04, 0x17
        /*000a*/ 	.short	(.L_163 - .L_162)
.L_162:
        /*000c*/ 	.word	0x00000000
        /*0010*/ 	.short	0x0003
        /*0012*/ 	.short	0x0014
        /*0014*/ 	.byte	0x00, 0xf0, 0x11, 0x00


	//----- nvinfo : EIATTR_KPARAM_INFO
	.align		4
.L_163:
        /*0018*/ 	.byte	0x04, 0x17
        /*001a*/ 	.short	(.L_165 - .L_164)
.L_164:
        /*001c*/ 	.word	0x00000000
        /*0020*/ 	.short	0x0002
        /*0022*/ 	.short	0x0010
        /*0024*/ 	.byte	0x00, 0xf0, 0x11, 0x00


	//----- nvinfo : EIATTR_KPARAM_INFO
	.align		4
.L_165:
        /*0028*/ 	.byte	0x04, 0x17
        /*002a*/ 	.short	(.L_167 - .L_166)
.L_166:
        /*002c*/ 	.word	0x00000000
        /*0030*/ 	.short	0x0001
        /*0032*/ 	.short	0x0008
        /*0034*/ 	.byte	0x00, 0xf5, 0x21, 0x00


	//----- nvinfo : EIATTR_KPARAM_INFO
	.align		4
.L_167:
        /*0038*/ 	.byte	0x04, 0x17
        /*003a*/ 	.short	(.L_169 - .L_168)
.L_168:
        /*003c*/ 	.word	0x00000000
        /*0040*/ 	.short	0x0000
        /*0042*/ 	.short	0x0000
        /*0044*/ 	.byte	0x00, 0xf5, 0x21, 0x00


	//----- nvinfo : EIATTR_SPARSE_MMA_MASK
	.align		4
.L_169:
        /*0048*/ 	.byte	0x03, 0x50
        /*004a*/ 	.short	0x0000


	//----- nvinfo : EIATTR_MAXREG_COUNT
	.align		4
        /*004c*/ 	.byte	0x03, 0x1b
        /*004e*/ 	.short	0x00ff


	//----- nvinfo : EIATTR_NUM_BARRIERS
	.align		4
        /*0050*/ 	.byte	0x02, 0x4c
        /*0052*/ 	.byte	0x01
	.zero		1


	//----- nvinfo : EIATTR_MERCURY_ISA_VERSION
	.align		4
        /*0054*/ 	.byte	0x03, 0x5f
        /*0056*/ 	.short	0x0101


	//----- nvinfo : EIATTR_VRC_CTA_INIT_COUNT
	.align		4
        /*0058*/ 	.byte	0x02, 0x4a
	.zero		1
	.zero		1


	//----- nvinfo : EIATTR_EXIT_INSTR_OFFSETS
	.align		4
        /*005c*/ 	.byte	0x04, 0x1c
        /*005e*/ 	.short	(.L_171 - .L_170)


	//   ....[0]....
.L_170:
        /*0060*/ 	.word	0x000002e0


	//   ....[1]....
        /*0064*/ 	.word	0x00000360


	//----- nvinfo : EIATTR_CRS_STACK_SIZE
	.align		4
.L_171:
        /*0068*/ 	.byte	0x04, 0x1e
        /*006a*/ 	.short	(.L_173 - .L_172)
.L_172:
        /*006c*/ 	.word	0x00000000


	//----- nvinfo : EIATTR_CBANK_PARAM_SIZE
	.align		4
.L_173:
        /*0070*/ 	.byte	0x03, 0x19
        /*0072*/ 	.short	0x0018


	//----- nvinfo : EIATTR_PARAM_CBANK
	.align		4
        /*0074*/ 	.byte	0x04, 0x0a
        /*0076*/ 	.short	(.L_175 - .L_174)
	.align		4
.L_174:
        /*0078*/ 	.word	index@(.nv.constant0._Z15find_max_kernelPKfPfii)
        /*007c*/ 	.short	0x0380
        /*007e*/ 	.short	0x0018


	//----- nvinfo : EIATTR_SW_WAR
	.align		4
.L_175:
        /*0080*/ 	.byte	0x04, 0x36
        /*0082*/ 	.short	(.L_177 - .L_176)
.L_176:
        /*0084*/ 	.word	0x00000008
.L_177:


//--------------------- .nv.callgraph             --------------------------
	.section	.nv.callgraph,"",@"SHT_CUDA_CALLGRAPH"
	.align	4
	.sectionentsize	8
	.align		4
        /*0000*/ 	.word	0x00000000
	.align		4
        /*0004*/ 	.word	0xffffffff
	.align		4
        /*0008*/ 	.word	0x00000000
	.align		4
        /*000c*/ 	.word	0xfffffffe
	.align		4
        /*0010*/ 	.word	0x00000000
	.align		4
        /*0014*/ 	.word	0xfffffffd
	.align		4
        /*0018*/ 	.word	0x00000000
	.align		4
        /*001c*/ 	.word	0xfffffffc


//--------------------- .text._Z19add_matrices_kernelPfPKfS1_S1_i --------------------------
	.section	.text._Z19add_matrices_kernelPfPKfS1_S1_i,"ax",@progbits
	.align	128
        .global         _Z19add_matrices_kernelPfPKfS1_S1_i
        .type           _Z19add_matrices_kernelPfPKfS1_S1_i,@function
        .size           _Z19add_matrices_kernelPfPKfS1_S1_i,(.L_x_48 - _Z19add_matrices_kernelPfPKfS1_S1_i)
        .other          _Z19add_matrices_kernelPfPKfS1_S1_i,@"STO_CUDA_ENTRY STV_DEFAULT"
_Z19add_matrices_kernelPfPKfS1_S1_i:
.text._Z19add_matrices_kernelPfPKfS1_S1_i:
[----:B------:R-:W-:Y:S01]  /*0000*/  LDC R1, c[0x0][0x37c] ;  /* 0x0000df00ff017b82 */ /* 0x000fe20000000800 */
[----:B------:R-:W0:Y:S07]  /*0010*/  S2R R0, SR_TID.X ;  /* 0x0000000000007919 */ /* 0x000e2e0000002100 */
[----:B------:R-:W0:Y:S01]  /*0020*/  S2UR UR4, SR_CTAID.X ;  /* 0x00000000000479c3 */ /* 0x000e220000002500 */
[----:B------:R-:W1:Y:S07]  /*0030*/  LDCU UR5, c[0x0][0x3a0] ;  /* 0x00007400ff0577ac */ /* 0x000e6e0008000800 */
[----:B------:R-:W0:Y:S02]  /*0040*/  LDC R11, c[0x0][0x360] ;  /* 0x0000d800ff0b7b82 */ /* 0x000e240000000800 */
[----:B0-----:R-:W-:-:S05]  /*0050*/  IMAD R11, R11, UR4, R0 ;  /* 0x000000040b0b7c24 */ /* 0x001fca000f8e0200 */
[----:B-1----:R-:W-:-:S13]  /*0060*/  ISETP.GE.AND P0, PT, R11, UR5, PT ;  /* 0x000000050b007c0c */ /* 0x002fda000bf06270 */
[----:B------:R-:W-:Y:S05]  /*0070*/  @P0 EXIT ;  /* 0x000000000000094d */ /* 0x000fea0003800000 */
[----:B------:R-:W0:Y:S01]  /*0080*/  LDC.64 R2, c[0x0][0x388] ;  /* 0x0000e200ff027b82 */ /* 0x000e220000000a00 */
[----:B------:R-:W1:Y:S07]  /*0090*/  LDCU.64 UR4, c[0x0][0x358] ;  /* 0x00006b00ff0477ac */ /* 0x000e6e0008000a00 */
[----:B------:R-:W2:Y:S08]  /*00a0*/  LDC.64 R4, c[0x0][0x390] ;  /* 0x0000e400ff047b82 */ /* 0x000eb00000000a00 */
[----:B------:R-:W3:Y:S01]  /*00b0*/  LDC.64 R6, c[0x0][0x398] ;  /* 0x0000e600ff067b82 */ /* 0x000ee20000000a00 */
[----:B0-----:R-:W-:-:S07]  /*00c0*/  IMAD.WIDE R2, R11, 0x4, R2 ;  /* 0x000000040b027825 */ /* 0x001fce00078e0202 */
[----:B------:R-:W0:Y:S01]  /*00d0*/  LDC.64 R8, c[0x0][0x380] ;  /* 0x0000e000ff087b82 */ /* 0x000e220000000a00 */
[----:B-1----:R-:W4:Y:S01]  /*00e0*/  LDG.E R2, desc[UR4][R2.64] ;  /* 0x0000000402027981 */ /* 0x002f22000c1e1900 */
[----:B--2---:R-:W-:-:S06]  /*00f0*/  IMAD.WIDE R4, R11, 0x4, R4 ;  /* 0x000000040b047825 */ /* 0x004fcc00078e0204 */
[----:B------:R-:W4:Y:S01]  /*0100*/  LDG.E R5, desc[UR4][R4.64] ;  /* 0x0000000404057981 */ /* 0x000f22000c1e1900 */
[----:B---3--:R-:W-:-:S06]  /*0110*/  IMAD.WIDE R6, R11, 0x4, R6 ;  /* 0x000000040b067825 */ /* 0x008fcc00078e0206 */
[----:B------:R-:W2:Y:S01]  /*0120*/  LDG.E R7, desc[UR4][R6.64] ;  /* 0x0000000406077981 */ /* 0x000ea2000c1e1900 */
[----:B0-----:R-:W-:-:S04]  /*0130*/  IMAD.WIDE R8, R11, 0x4, R8 ;  /* 0x000000040b087825 */ /* 0x001fc800078e0208 */
[----:B----4-:R-:W-:-:S04]  /*0140*/  FADD R0, R2, R5 ;  /* 0x0000000502007221 */ /* 0x010fc80000000000 */
[----:B--2---:R-:W-:-:S05]  /*0150*/  FADD R11, R0, R7 ;  /* 0x00000007000b7221 */ /* 0x004fca0000000000 */
[----:B------:R-:W-:Y:S01]  /*0160*/  STG.E desc[UR4][R8.64], R11 ;  /* 0x0000000b08007986 */ /* 0x000fe2000c101904 */
[----:B------:R-:W-:Y:S05]  /*0170*/  EXIT ;  /* 0x000000000000794d */ /* 0x000fea0003800000 */
.L_x_0:
[----:B------:R-:W-:-:S00]  /*0180*/  BRA `(.L_x_0) ;  /* 0xfffffffc00fc7947 */ /* 0x000fc0000383ffff */
[----:B------:R-:W-:-:S00]  /*0190*/  NOP ;  /* 0x0000000000007918 */ /* 0x000fc00000000000 */
        /* <DEDUP_REMOVED lines=14> */
.L_x_48:


//--------------------- .text._Z23softmax_backward_kernelPfPKfS1_ii --------------------------
	.section	.text._Z23softmax_backward_kernelPfPKfS1_ii,"ax",@progbits
	.align	128
        .global         _Z23softmax_backward_kernelPfPKfS1_ii
        .type           _Z23softmax_backward_kernelPfPKfS1_ii,@function
        .size           _Z23softmax_backward_kernelPfPKfS1_ii,(.L_x_49 - _Z23softmax_backward_kernelPfPKfS1_ii)
        .other          _Z23softmax_backward_kernelPfPKfS1_ii,@"STO_CUDA_ENTRY STV_DEFAULT"
_Z23softmax_backward_kernelPfPKfS1_ii:
.text._Z23softmax_backward_kernelPfPKfS1_ii:
[----:B------:R-:W-:Y:S01]  /*0000*/  LDC R1, c[0x0][0x37c] ;  /* 0x0000df00ff017b82 */ /* 0x000fe20000000800 */
[----:B------:R-:W0:Y:S07]  /*0010*/  S2R R0, SR_TID.X ;  /* 0x0000000000007919 */ /* 0x000e2e0000002100 */
[----:B------:R-:W0:Y:S01]  /*0020*/  LDC R14, c[0x0][0x39c] ;  /* 0x0000e700ff0e7b82 */ /* 0x000e220000000800 */
[----:B------:R-:W1:Y:S01]  /*0030*/  LDCU.64 UR6, c[0x0][0x358] ;  /* 0x00006b00ff0677ac */ /* 0x000e620008000a00 */
[----:B------:R-:W-:Y:S01]  /*0040*/  BSSY.RECONVERGENT B0, `(.L_x_1) ;  /* 0x0000013000007945 */ /* 0x000fe20003800200 */
[----:B------:R-:W-:-:S05]  /*0050*/  HFMA2 R10, -RZ, RZ, 0, 0 ;  /* 0x00000000ff0a7431 */ /* 0x000fca00000001ff */
[----:B------:R-:W2:Y:S01]  /*0060*/  S2UR UR8, SR_CTAID.X ;  /* 0x00000000000879c3 */ /* 0x000ea20000002500 */
[----:B0-----:R-:W-:-:S13]  /*0070*/  ISETP.GE.AND P0, PT, R0, R14, PT ;  /* 0x0000000e0000720c */ /* 0x001fda0003f06270 */
[----:B-12---:R-:W-:Y:S05]  /*0080*/  @P0 BRA `(.L_x_2) ;  /* 0x0000000000380947 */ /* 0x006fea0003800000 */
[----:B------:R-:W0:Y:S01]  /*0090*/  LDC R12, c[0x0][0x360] ;  /* 0x0000d800ff0c7b82 */ /* 0x000e220000000800 */
[----:B------:R-:W-:Y:S02]  /*00a0*/  MOV R10, RZ ;  /* 0x000000ff000a7202 */ /* 0x000fe40000000f00 */
[----:B------:R-:W-:-:S05]  /*00b0*/  MOV R11, R0 ;  /* 0x00000000000b7202 */ /* 0x000fca0000000f00 */
[----:B------:R-:W1:Y:S08]  /*00c0*/  LDC.64 R6, c[0x0][0x390] ;  /* 0x0000e400ff067b82 */ /* 0x000e700000000a00 */
[----:B------:R-:W2:Y:S02]  /*00d0*/  LDC.64 R8, c[0x0][0x388] ;  /* 0x0000e200ff087b82 */ /* 0x000ea40000000a00 */
.L_x_3:
[----:B------:R-:W-:-:S04]  /*00e0*/  IMAD R5, R14, UR8, R11 ;  /* 0x000000080e057c24 */ /* 0x000fc8000f8e020b */
[----:B-1----:R-:W-:-:S04]  /*00f0*/  IMAD.WIDE R2, R5, 0x4, R6 ;  /* 0x0000000405027825 */ /* 0x002fc800078e0206 */
[----:B--2---:R-:W-:Y:S02]  /*0100*/  IMAD.WIDE R4, R5, 0x4, R8 ;  /* 0x0000000405047825 */ /* 0x004fe400078e0208 */
[----:B------:R-:W2:Y:S04]  /*0110*/  LDG.E R3, desc[UR6][R2.64] ;  /* 0x0000000602037981 */ /* 0x000ea8000c1e1900 */
[----:B------:R-:W2:Y:S01]  /*0120*/  LDG.E R4, desc[UR6][R4.64] ;  /* 0x0000000604047981 */ /* 0x000ea2000c1e1900 */
[----:B0-----:R-:W-:-:S05]  /*0130*/  IMAD.IADD R11, R12, 0x1, R11 ;  /* 0x000000010c0b7824 */ /* 0x001fca00078e020b */
[----:B------:R-:W-:Y:S01]  /*0140*/  ISETP.GE.AND P0, PT, R11, R14, PT ;  /* 0x0000000e0b00720c */ /* 0x000fe20003f06270 */
[----:B--2---:R-:W-:-:S12]  /*0150*/  FFMA R10, R3, R4, R10 ;  /* 0x00000004030a7223 */ /* 0x004fd8000000000a */
[----:B------:R-:W-:Y:S05]  /*0160*/  @!P0 BRA `(.L_x_3) ;  /* 0xfffffffc00dc8947 */ /* 0x000fea000383ffff */
.L_x_2:
[----:B------:R-:W-:Y:S05]  /*0170*/  BSYNC.RECONVERGENT B0 ;  /* 0x0000000000007941 */ /* 0x000fea0003800200 */
.L_x_1:
[----:B------:R-:W0:Y:S01]  /*0180*/  S2UR UR5, SR_CgaCtaId ;  /* 0x00000000000579c3 */ /* 0x000e220000008800 */
[----:B------:R-:W-:Y:S01]  /*0190*/  UMOV UR4, 0x400 ;  /* 0x0000040000047882 */ /* 0x000fe20000000000 */
[----:B------:R-:W1:Y:S02]  /*01a0*/  LDCU UR9, c[0x0][0x360] ;  /* 0x00006c00ff0977ac */ /* 0x000e640008000800 */
[----:B-1----:R-:W-:Y:S02]  /*01b0*/  UISETP.GE.U32.AND UP0, UPT, UR9, 0x2, UPT ;  /* 0x000000020900788c */ /* 0x002fe4000bf06070 */
[----:B0-----:R-:W-:-:S06]  /*01c0*/  ULEA UR4, UR5, UR4, 0x18 ;  /* 0x0000000405047291 */ /* 0x001fcc000f8ec0ff */
[----:B------:R-:W-:-:S05]  /*01d0*/  LEA R5, R0, UR4, 0x2 ;  /* 0x0000000400057c11 */ /* 0x000fca000f8e10ff */
[----:B------:R0:W-:Y:S01]  /*01e0*/  STS [R5], R10 ;  /* 0x0000000a05007388 */ /* 0x0001e20000000800 */
[----:B------:R-:W-:Y:S06]  /*01f0*/  BAR.SYNC.DEFER_BLOCKING 0x0 ;  /* 0x0000000000007b1d */ /* 0x000fec0000010000 */
[----:B------:R-:W-:Y:S05]  /*0200*/  BRA.U !UP0, `(.L_x_4) ;  /* 0x0000000108307547 */ /* 0x000fea000b800000 */
[----:B------:R-:W-:-:S07]  /*0210*/  MOV R2, UR9 ;  /* 0x0000000900027c02 */ /* 0x000fce0008000f00 */
.L_x_5:
[----:B------:R-:W-:-:S04]  /*0220*/  SHF.R.U32.HI R6, RZ, 0x1, R2 ;  /* 0x00000001ff067819 */ /* 0x000fc80000011602 */
[----:B------:R-:W-:-:S13]  /*0230*/  ISETP.GE.U32.AND P0, PT, R0, R6, PT ;  /* 0x000000060000720c */ /* 0x000fda0003f06070 */
[----:B------:R-:W-:Y:S01]  /*0240*/  @!P0 IMAD R3, R6, 0x4, R5 ;  /* 0x0000000406038824 */ /* 0x000fe200078e0205 */
[----:B------:R-:W-:Y:S05]  /*0250*/  @!P0 LDS R4, [R5] ;  /* 0x0000000005048984 */ /* 0x000fea0000000800 */
[----:B------:R-:W1:Y:S02]  /*0260*/  @!P0 LDS R3, [R3] ;  /* 0x0000000003038984 */ /* 0x000e640000000800 */
[----:B-1----:R-:W-:-:S05]  /*0270*/  @!P0 FADD R4, R3, R4 ;  /* 0x0000000403048221 */ /* 0x002fca0000000000 */
[----:B------:R1:W-:Y:S01]  /*0280*/  @!P0 STS [R5], R4 ;  /* 0x0000000405008388 */ /* 0x0003e20000000800 */
[----:B------:R-:W-:Y:S01]  /*0290*/  BAR.SYNC.DEFER_BLOCKING 0x0 ;  /* 0x0000000000007b1d */ /* 0x000fe20000010000 */
[----:B------:R-:W-:Y:S02]  /*02a0*/  ISETP.GT.U32.AND P0, PT, R2, 0x3, PT ;  /* 0x000000030200780c */ /* 0x000fe40003f04070 */
[----:B------:R-:W-:-:S11]  /*02b0*/  MOV R2, R6 ;  /* 0x0000000600027202 */ /* 0x000fd60000000f00 */
[----:B-1----:R-:W-:Y:S05]  /*02c0*/  @P0 BRA `(.L_x_5) ;  /* 0xfffffffc00d40947 */ /* 0x002fea000383ffff */
.L_x_4:
[----:B------:R-:W1:Y:S01]  /*02d0*/  S2UR UR5, SR_CgaCtaId ;  /* 0x00000000000579c3 */ /* 0x000e620000008800 */
[----:B------:R-:W-:-:S07]  /*02e0*/  UMOV UR4, 0x400 ;  /* 0x0000040000047882 */ /* 0x000fce0000000000 */
[----:B------:R-:W2:Y:S08]  /*02f0*/  LDC R17, c[0x0][0x39c] ;  /* 0x0000e700ff117b82 */ /* 0x000eb00000000800 */
[----:B------:R-:W3:Y:S01]  /*0300*/  LDC.64 R12, c[0x0][0x390] ;  /* 0x0000e400ff0c7b82 */ /* 0x000ee20000000a00 */
[----:B-1----:R-:W-:-:S07]  /*0310*/  ULEA UR4, UR5, UR4, 0x18 ;  /* 0x0000000405047291 */ /* 0x002fce000f8ec0ff */
[----:B------:R-:W1:Y:S01]  /*0320*/  LDC.64 R8, c[0x0][0x380] ;  /* 0x0000e000ff087b82 */ /* 0x000e620000000a00 */
[----:B--2---:R-:W-:Y:S01]  /*0330*/  ISETP.GE.AND P0, PT, R0, R17, PT ;  /* 0x000000110000720c */ /* 0x004fe20003f06270 */
[----:B------:R-:W2:Y:S06]  /*0340*/  LDS R14, [UR4] ;  /* 0x00000004ff0e7984 */ /* 0x000eac0008000800 */
[----:B0-----:R-:W0:Y:S08]  /*0350*/  LDC.64 R10, c[0x0][0x388] ;  /* 0x0000e200ff0a7b82 */ /* 0x001e300000000a00 */
[----:B------:R-:W-:Y:S06]  /*0360*/  BAR.SYNC.DEFER_BLOCKING 0x0 ;  /* 0x0000000000007b1d */ /* 0x000fec0000010000 */
[----:B---3--:R-:W-:Y:S05]  /*0370*/  @P0 EXIT ;  /* 0x000000000000094d */ /* 0x008fea0003800000 */
.L_x_6:
[----:B---3--:R-:W-:-:S04]  /*0380*/  IMAD R7, R17, UR8, R0 ;  /* 0x0000000811077c24 */ /* 0x008fc8000f8e0200 */
[----:B------:R-:W-:-:S04]  /*0390*/  IMAD.WIDE R4, R7, 0x4, R12 ;  /* 0x0000000407047825 */ /* 0x000fc800078e020c */
[C---:B0-----:R-:W-:Y:S02]  /*03a0*/  IMAD.WIDE R2, R7.reuse, 0x4, R10 ;  /* 0x0000000407027825 */ /* 0x041fe400078e020a */
[----:B------:R-:W2:Y:S04]  /*03b0*/  LDG.E R5, desc[UR6][R4.64] ;  /* 0x0000000604057981 */ /* 0x000ea8000c1e1900 */
[----:B------:R-:W3:Y:S01]  /*03c0*/  LDG.E R2, desc[UR6][R2.64] ;  /* 0x0000000602027981 */ /* 0x000ee2000c1e1900 */
[----:B-1----:R-:W-:Y:S01]  /*03d0*/  IMAD.WIDE R6, R7, 0x4, R8 ;  /* 0x0000000407067825 */ /* 0x002fe200078e0208 */
[----:B------:R-:W-:-:S04]  /*03e0*/  IADD3 R0, PT, PT, R0, UR9, RZ ;  /* 0x0000000900007c10 */ /* 0x000fc8000fffe0ff */
[----:B------:R-:W-:Y:S01]  /*03f0*/  ISETP.GE.AND P0, PT, R0, R17, PT ;  /* 0x000000110000720c */ /* 0x000fe20003f06270 */
[----:B--2---:R-:W-:-:S04]  /*0400*/  FADD R15, -R14, R5 ;  /* 0x000000050e0f7221 */ /* 0x004fc80000000100 */
[----:B---3--:R-:W-:-:S05]  /*0410*/  FMUL R15, R2, R15 ;  /* 0x0000000f020f7220 */ /* 0x008fca0000400000 */
[----:B------:R3:W-:Y:S03]  /*0420*/  STG.E desc[UR6][R6.64], R15 ;  /* 0x0000000f06007986 */ /* 0x0007e6000c101906 */
[----:B------:R-:W-:Y:S05]  /*0430*/  @!P0 BRA `(.L_x_6) ;  /* 0xfffffffc00d08947 */ /* 0x000fea000383ffff */
[----:B------:R-:W-:Y:S05]  /*0440*/  EXIT ;  /* 0x000000000000794d */ /* 0x000fea0003800000 */
.L_x_7:
        /* <DEDUP_REMOVED lines=11> */
.L_x_49:


//--------------------- .text._Z23split_heads_grad_kernelPKfPfiiii --------------------------
	.section	.text._Z23split_heads_grad_kernelPKfPfiiii,"ax",@progbits
	.align	128
        .global         _Z23split_heads_grad_kernelPKfPfiiii
        .type           _Z23split_heads_grad_kernelPKfPfiiii,@function
        .size           _Z23split_heads_grad_kernelPKfPfiiii,(.L_x_50 - _Z23split_heads_grad_kernelPKfPfiiii)
        .other          _Z23split_heads_grad_kernelPKfPfiiii,@"STO_CUDA_ENTRY STV_DEFAULT"
_Z23split_heads_grad_kernelPKfPfiiii:
.text._Z23split_heads_grad_kernelPKfPfiiii:
[----:B------:R-:W-:Y:S08]  /*0000*/  LDC R1, c[0x0][0x37c] ;  /* 0x0000df00ff017b82 */ /* 0x000ff00000000800 */
[----:B------:R-:W0:Y:S01]  /*0010*/  LDC R13, c[0x0][0x398] ;  /* 0x0000e600ff0d7b82 */ /* 0x000e220000000800 */
[----:B------:R-:W1:Y:S01]  /*0020*/  S2R R10, SR_TID.Y ;  /* 0x00000000000a7919 */ /* 0x000e620000002200 */
[----:B------:R-:W1:Y:S06]  /*0030*/  LDCU UR5, c[0x0][0x394] ;  /* 0x00007280ff0577ac */ /* 0x000e6c0008000800 */
[----:B------:R-:W2:Y:S01]  /*0040*/  S2UR UR4, SR_CTAID.X ;  /* 0x00000000000479c3 */ /* 0x000ea20000002500 */
[----:B0-----:R-:W0:Y:S01]  /*0050*/  I2F.U32.RP R0, R13 ;  /* 0x0000000d00007306 */ /* 0x001e220000209000 */
[----:B-1----:R-:W-:-:S07]  /*0060*/  ISETP.GE.AND P2, PT, R10, UR5, PT ;  /* 0x000000050a007c0c */ /* 0x002fce000bf46270 */
[----:B0-----:R-:W0:Y:S02]  /*0070*/  MUFU.RCP R0, R0 ;  /* 0x0000000000007308 */ /* 0x001e240000001000 */
[----:B0-----:R-:W-:-:S06]  /*0080*/  IADD3 R2, PT, PT, R0, 0xffffffe, RZ ;  /* 0x0ffffffe00027810 */ /* 0x001fcc0007ffe0ff */
[----:B------:R0:W1:Y:S02]  /*0090*/  F2I.FTZ.U32.TRUNC.NTZ R3, R2 ;  /* 0x0000000200037305 */ /* 0x000064000021f000 */
[----:B0-----:R-:W-:Y:S02]  /*00a0*/  HFMA2 R2, -RZ, RZ, 0, 0 ;  /* 0x00000000ff027431 */ /* 0x001fe400000001ff */
[----:B-1----:R-:W-:-:S04]  /*00b0*/  IMAD.MOV R4, RZ, RZ, -R3 ;  /* 0x000000ffff047224 */ /* 0x002fc800078e0a03 */
[----:B------:R-:W-:-:S04]  /*00c0*/  IMAD R5, R4, R13, RZ ;  /* 0x0000000d04057224 */ /* 0x000fc800078e02ff */
[----:B------:R-:W-:-:S06]  /*00d0*/  IMAD.HI.U32 R3, R3, R5, R2 ;  /* 0x0000000503037227 */ /* 0x000fcc00078e0002 */
[----:B--2---:R-:W-:-:S04]  /*00e0*/  IMAD.HI.U32 R3, R3, UR4, RZ ;  /* 0x0000000403037c27 */ /* 0x004fc8000f8e00ff */
[----:B------:R-:W-:-:S04]  /*00f0*/  IMAD.MOV R0, RZ, RZ, -R3 ;  /* 0x000000ffff007224 */ /* 0x000fc800078e0a03 */
[----:B------:R-:W-:-:S05]  /*0100*/  IMAD R0, R13, R0, UR4 ;  /* 0x000000040d007e24 */ /* 0x000fca000f8e0200 */
[----:B------:R-:W-:-:S13]  /*0110*/  ISETP.GE.U32.AND P1, PT, R0, R13, PT ;  /* 0x0000000d0000720c */ /* 0x000fda0003f26070 */
[----:B------:R-:W-:-:S04]  /*0120*/  @P1 IADD3 R0, PT, PT, R0, -R13, RZ ;  /* 0x8000000d00001210 */ /* 0x000fc80007ffe0ff */
[----:B------:R-:W-:Y:S01]  /*0130*/  ISETP.GE.U32.AND P0, PT, R0, R13, PT ;  /* 0x0000000d0000720c */ /* 0x000fe20003f06070 */
[----:B------:R-:W-:-:S12]  /*0140*/  @P2 EXIT ;  /* 0x000000000000294d */ /* 0x000fd80003800000 */
[----:B------:R-:W0:Y:S01]  /*0150*/  S2R R14, SR_TID.X ;  /* 0x00000000000e7919 */ /* 0x000e220000002100 */
[----:B------:R-:W-:Y:S01]  /*0160*/  @P1 IADD3 R3, PT, PT, R3, 0x1, RZ ;  /* 0x0000000103031810 */ /* 0x000fe20007ffe0ff */
[----:B------:R-:W-:Y:S01]  /*0170*/  @P0 IMAD.IADD R0, R0, 0x1, -R13 ;  /* 0x0000000100000824 */ /* 0x000fe200078e0a0d */
[----:B------:R-:W-:Y:S01]  /*0180*/  ISETP.NE.U32.AND P1, PT, R13, RZ, PT ;  /* 0x000000ff0d00720c */ /* 0x000fe20003f25070 */
[----:B------:R-:W1:Y:S01]  /*0190*/  LDCU UR4, c[0x0][0x360] ;  /* 0x00006c00ff0477ac */ /* 0x000e620008000800 */
[----:B------:R-:W-:Y:S02]  /*01a0*/  LOP3.LUT R2, RZ, R13, RZ, 0x33, !PT ;  /* 0x0000000dff027212 */ /* 0x000fe400078e33ff */
[----:B------:R-:W-:Y:S01]  /*01b0*/  @P0 IADD3 R3, PT, PT, R3, 0x1, RZ ;  /* 0x0000000103030810 */ /* 0x000fe20007ffe0ff */
[----:B------:R-:W2:Y:S01]  /*01c0*/  LDCU.64 UR6, c[0x0][0x358] ;  /* 0x00006b00ff0677ac */ /* 0x000ea20008000a00 */
[C---:B------:R-:W-:Y:S02]  /*01d0*/  SEL R0, R2.reuse, R0, !P1 ;  /* 0x0000000002007207 */ /* 0x040fe40004800000 */
[----:B------:R-:W-:Y:S01]  /*01e0*/  SEL R11, R2, R3, !P1 ;  /* 0x00000003020b7207 */ /* 0x000fe20004800000 */
[----:B------:R-:W3:Y:S04]  /*01f0*/  LDCU UR5, c[0x0][0x364] ;  /* 0x00006c80ff0577ac */ /* 0x000ee80008000800 */
[----:B------:R-:W-:-:S07]  /*0200*/  IMAD R13, R11, R13, R0 ;  /* 0x0000000d0b0d7224 */ /* 0x000fce00078e0200 */
.L_x_11:
[----:B0-----:R-:W0:Y:S01]  /*0210*/  LDC R15, c[0x0][0x39c] ;  /* 0x0000e700ff0f7b82 */ /* 0x001e220000000800 */
[----:B------:R-:W-:Y:S01]  /*0220*/  BSSY.RECONVERGENT B0, `(.L_x_8) ;  /* 0x0000014000007945 */ /* 0x000fe20003800200 */
[----:B0-----:R-:W-:-:S13]  /*0230*/  ISETP.GE.AND P0, PT, R14, R15, PT ;  /* 0x0000000f0e00720c */ /* 0x001fda0003f06270 */
[----:B------:R-:W-:Y:S05]  /*0240*/  @P0 BRA `(.L_x_9) ;  /* 0x0000000000440947 */ /* 0x000fea0003800000 */
[----:B------:R-:W0:Y:S01]  /*0250*/  LDCU UR8, c[0x0][0x394] ;  /* 0x00007280ff0877ac */ /* 0x000e220008000800 */
[----:B------:R-:W4:Y:S01]  /*0260*/  LDC.64 R2, c[0x0][0x380] ;  /* 0x0000e000ff027b82 */ /* 0x000f220000000a00 */
[----:B------:R-:W-:Y:S01]  /*0270*/  IMAD.MOV.U32 R12, RZ, RZ, R14 ;  /* 0x000000ffff0c7224 */ /* 0x000fe200078e000e */
[----:B------:R-:W5:Y:S06]  /*0280*/  LDCU UR9, c[0x0][0x398] ;  /* 0x00007300ff0977ac */ /* 0x000f6c0008000800 */
[----:B------:R-:W1:Y:S01]  /*0290*/  LDC.64 R4, c[0x0][0x388] ;  /* 0x0000e200ff047b82 */ /* 0x000e620000000a00 */
[----:B0-----:R-:W-:-:S02]  /*02a0*/  IMAD R7, R11, UR8, R10 ;  /* 0x000000080b077c24 */ /* 0x001fc4000f8e020a */
[----:B------:R-:W-:Y:S02]  /*02b0*/  IMAD R16, R13, UR8, R10 ;  /* 0x000000080d107c24 */ /* 0x000fe4000f8e020a */
[----:B-----5:R-:W-:-:S07]  /*02c0*/  IMAD R17, R7, UR9, R0 ;  /* 0x0000000907117c24 */ /* 0x020fce000f8e0200 */
.L_x_10:
[----:B0-----:R-:W-:-:S04]  /*02d0*/  IMAD R7, R16, R15, R12 ;  /* 0x0000000f10077224 */ /* 0x001fc800078e020c */
[----:B----4-:R-:W-:-:S06]  /*02e0*/  IMAD.WIDE R6, R7, 0x4, R2 ;  /* 0x0000000407067825 */ /* 0x010fcc00078e0202 */
[----:B--2---:R-:W2:Y:S01]  /*02f0*/  LDG.E R7, desc[UR6][R6.64] ;  /* 0x0000000606077981 */ /* 0x004ea2000c1e1900 */
[----:B------:R-:W-:Y:S01]  /*0300*/  IMAD R9, R17, R15, R12 ;  /* 0x0000000f11097224 */ /* 0x000fe200078e020c */
[----:B-1----:R-:W-:-:S03]  /*0310*/  IADD3 R12, PT, PT, R12, UR4, RZ ;  /* 0x000000040c0c7c10 */ /* 0x002fc6000fffe0ff */
[----:B------:R-:W-:Y:S01]  /*0320*/  IMAD.WIDE R8, R9, 0x4, R4 ;  /* 0x0000000409087825 */ /* 0x000fe200078e0204 */
[----:B------:R-:W-:-:S04]  /*0330*/  ISETP.GE.AND P0, PT, R12, R15, PT ;  /* 0x0000000f0c00720c */ /* 0x000fc80003f06270 */
[----:B--2---:R0:W-:Y:S09]  /*0340*/  STG.E desc[UR6][R8.64], R7 ;  /* 0x0000000708007986 */ /* 0x0041f2000c101906 */
[----:B------:R-:W-:Y:S05]  /*0350*/  @!P0 BRA `(.L_x_10) ;  /* 0xfffffffc00dc8947 */ /* 0x000fea000383ffff */
.L_x_9:
[----:B-123--:R-:W-:Y:S05]  /*0360*/  BSYNC.RECONVERGENT B0 ;  /* 0x0000000000007941 */ /* 0x00efea0003800200 */
.L_x_8:
[----:B------:R-:W1:Y:S01]  /*0370*/  LDCU UR8, c[0x0][0x394] ;  /* 0x00007280ff0877ac */ /* 0x000e620008000800 */
[----:B------:R-:W-:-:S04]  /*0380*/  IADD3 R10, PT, PT, R10, UR5, RZ ;  /* 0x000000050a0a7c10 */ /* 0x000fc8000fffe0ff */
[----:B-1----:R-:W-:-:S13]  /*0390*/  ISETP.GE.AND P0, PT, R10, UR8, PT ;  /* 0x000000080a007c0c */ /* 0x002fda000bf06270 */
[----:B------:R-:W-:Y:S05]  /*03a0*/  @!P0 BRA `(.L_x_11) ;  /* 0xfffffffc00988947 */ /* 0x000fea000383ffff */
[----:B------:R-:W-:Y:S05]  /*03b0*/  EXIT ;  /* 0x000000000000794d */ /* 0x000fea0003800000 */
.L_x_12:
        /* <DEDUP_REMOVED lines=12> */
.L_x_50:


//--------------------- .text._Z19concat_heads_kernelPKfPfiiii --------------------------
	.section	.text._Z19concat_heads_kernelPKfPfiiii,"ax",@progbits
	.align	128
        .global         _Z19concat_heads_kernelPKfPfiiii
        .type           _Z19concat_heads_kernelPKfPfiiii,@function
        .size           _Z19concat_heads_kernelPKfPfiiii,(.L_x_51 - _Z19concat_heads_kernelPKfPfiiii)
        .other          _Z19concat_heads_kernelPKfPfiiii,@"STO_CUDA_ENTRY STV_DEFAULT"
_Z19concat_heads_kernelPKfPfiiii:
.text._Z19concat_heads_kernelPKfPfiiii:
        /* <DEDUP_REMOVED lines=33> */
.L_x_16:
        /* <DEDUP_REMOVED lines=12> */
.L_x_15:
        /* <DEDUP_REMOVED lines=9> */
.L_x_14:
[----:B-123--:R-:W-:Y:S05]  /*0360*/  BSYNC.RECONVERGENT B0 ;  /* 0x0000000000007941 */ /* 0x00efea0003800200 */
.L_x_13:
[----:B------:R-:W1:Y:S01]  /*0370*/  LDCU UR8, c[0x0][0x394] ;  /* 0x00007280ff0877ac */ /* 0x000e620008000800 */
[----:B------:R-:W-:-:S04]  /*0380*/  IADD3 R10, PT, PT, R10, UR5, RZ ;  /* 0x000000050a0a7c10 */ /* 0x000fc8000fffe0ff */
[----:B-1----:R-:W-:-:S13]  /*0390*/  ISETP.GE.AND P0, PT, R10, UR8, PT ;  /* 0x000000080a007c0c */ /* 0x002fda000bf06270 */
[----:B------:R-:W-:Y:S05]  /*03a0*/  @!P0 BRA `(.L_x_16) ;  /* 0xfffffffc00988947 */ /* 0x000fea000383ffff */
[----:B------:R-:W-:Y:S05]  /*03b0*/  EXIT ;  /* 0x000000000000794d */ /* 0x000fea0003800000 */
.L_x_17:
        /* <DEDUP_REMOVED lines=12> */
.L_x_51:


//--------------------- .text._Z12scale_kernelPffi --------------------------
	.section	.text._Z12scale_kernelPffi,"ax",@progbits
	.align	128
        .global         _Z12scale_kernelPffi
        .type           _Z12scale_kernelPffi,@function
        .size           _Z12scale_kernelPffi,(.L_x_52 - _Z12scale_kernelPffi)
        .other          _Z12scale_kernelPffi,@"STO_CUDA_ENTRY STV_DEFAULT"
_Z12scale_kernelPffi:
.text._Z12scale_kernelPffi:
        /* <DEDUP_REMOVED lines=9> */
[----:B------:R-:W1:Y:S01]  /*0090*/  LDCU.64 UR4, c[0x0][0x358] ;  /* 0x00006b00ff0477ac */ /* 0x000e620008000a00 */
[----:B------:R-:W2:Y:S01]  /*00a0*/  LDCU UR6, c[0x0][0x388] ;  /* 0x00007100ff0677ac */ /* 0x000ea20008000800 */
[----:B0-----:R-:W-:-:S05]  /*00b0*/  IMAD.WIDE R2, R5, 0x4, R2 ;  /* 0x0000000405027825 */ /* 0x001fca00078e0202 */
[----:B-1----:R-:W2:Y:S02]  /*00c0*/  LDG.E R0, desc[UR4][R2.64] ;  /* 0x0000000402007981 */ /* 0x002ea4000c1e1900 */
[----:B--2---:R-:W-:-:S05]  /*00d0*/  FMUL R5, R0, UR6 ;  /* 0x0000000600057c20 */ /* 0x004fca0008400000 */
[----:B------:R-:W-:Y:S01]  /*00e0*/  STG.E desc[UR4][R2.64], R5 ;  /* 0x0000000502007986 */ /* 0x000fe2000c101904 */
[----:B------:R-:W-:Y:S05]  /*00f0*/  EXIT ;  /* 0x000000000000794d */ /* 0x000fea0003800000 */
.L_x_18:
        /* <DEDUP_REMOVED lines=16> */
.L_x_52:


//--------------------- .text._Z24exp_sum_normalize_kernelPfPKfS_ii --------------------------
	.section	.text._Z24exp_sum_normalize_kernelPfPKfS_ii,"ax",@progbits
	.align	128
        .global         _Z24exp_sum_normalize_kernelPfPKfS_ii
        .type           _Z24exp_sum_normalize_kernelPfPKfS_ii,@function
        .size           _Z24exp_sum_normalize_kernelPfPKfS_ii,(.L_x_47 - _Z24exp_sum_normalize_kernelPfPKfS_ii)
        .other          _Z24exp_sum_normalize_kernelPfPKfS_ii,@"STO_CUDA_ENTRY STV_DEFAULT"
_Z24exp_sum_normalize_kernelPfPKfS_ii:
.text._Z24exp_sum_normalize_kernelPfPKfS_ii:
[----:B------:R-:W-:Y:S01]  /*0000*/  LDC R1, c[0x0][0x37c] ;  /* 0x0000df00ff017b82 */ /* 0x000fe20000000800 */
[----:B------:R-:W0:Y:S07]  /*0010*/  S2R R2, SR_TID.X ;  /* 0x0000000000027919 */ /* 0x000e2e0000002100 */
[----:B------:R-:W1:Y:S01]  /*0020*/  S2UR UR5, SR_CgaCtaId ;  /* 0x00000000000579c3 */ /* 0x000e620000008800 */
[----:B------:R-:W-:Y:S01]  /*0030*/  UMOV UR4, 0x400 ;  /* 0x0000040000047882 */ /* 0x000fe20000000000 */
[----:B------:R-:W2:Y:S01]  /*0040*/  LDCU UR6, c[0x0][0x39c] ;  /* 0x00007380ff0677ac */ /* 0x000ea20008000800 */
[----:B------:R-:W3:Y:S01]  /*0050*/  S2R R5, SR_CTAID.X ;  /* 0x0000000000057919 */ /* 0x000ee20000002500 */
[----:B------:R-:W-:Y:S01]  /*0060*/  BSSY.RECONVERGENT B0, `(.L_x_19) ;  /* 0x0000024000007945 */ /* 0x000fe20003800200 */
[----:B-1----:R-:W-:-:S06]  /*0070*/  ULEA UR4, UR5, UR4, 0x18 ;  /* 0x0000000405047291 */ /* 0x002fcc000f8ec0ff */
[C---:B0-----:R-:W-:Y:S02]  /*0080*/  LEA R0, R2.reuse, UR4, 0x2 ;  /* 0x0000000402007c11 */ /* 0x041fe4000f8e10ff */
[----:B--2---:R-:W-:-:S03]  /*0090*/  ISETP.GE.AND P0, PT, R2, UR6, PT ;  /* 0x0000000602007c0c */ /* 0x004fc6000bf06270 */
[----:B------:R-:W0:Y:S01]  /*00a0*/  LDCU.64 UR4, c[0x0][0x358] ;  /* 0x00006b00ff0477ac */ /* 0x000e220008000a00 */
[----:B------:R1:W-:Y:S09]  /*00b0*/  STS [R0], RZ ;  /* 0x000000ff00007388 */ /* 0x0003f20000000800 */
[----:B-1-3--:R-:W-:Y:S05]  /*00c0*/  @P0 BRA `(.L_x_20) ;  /* 0x0000000000740947 */ /* 0x00afea0003800000 */
[----:B------:R-:W1:Y:S08]  /*00d0*/  LDC.64 R8, c[0x0][0x388] ;  /* 0x0000e200ff087b82 */ /* 0x000e700000000a00 */
[----:B------:R-:W2:Y:S08]  /*00e0*/  LDC R15, c[0x0][0x360] ;  /* 0x0000d800ff0f7b82 */ /* 0x000eb00000000800 */
[----:B------:R-:W3:Y:S01]  /*00f0*/  LDC.64 R6, c[0x0][0x380] ;  /* 0x0000e000ff067b82 */ /* 0x000ee20000000a00 */
[----:B-1----:R-:W-:-:S05]  /*0100*/  IMAD.WIDE.U32 R8, R5, 0x4, R8 ;  /* 0x0000000405087825 */ /* 0x002fca00078e0008 */
[----:B0-----:R0:W5:Y:S01]  /*0110*/  LDG.E R3, desc[UR4][R8.64] ;  /* 0x0000000408037981 */ /* 0x001162000c1e1900 */
[----:B------:R-:W-:Y:S01]  /*0120*/  BSSY.RECONVERGENT B1, `(.L_x_21) ;  /* 0x0000016000017945 */ /* 0x000fe20003800200 */
[----:B------:R-:W-:Y:S02]  /*0130*/  IMAD.MOV.U32 R11, RZ, RZ, RZ ;  /* 0x000000ffff0b7224 */ /* 0x000fe400078e00ff */
[----:B--2---:R-:W-:-:S07]  /*0140*/  IMAD.MOV.U32 R4, RZ, RZ, R2 ;  /* 0x000000ffff047224 */ /* 0x004fce00078e0002 */
.L_x_22:
[----:B01----:R-:W-:-:S04]  /*0150*/  IMAD R9, R5, UR6, R4 ;  /* 0x0000000605097c24 */ /* 0x003fc8000f8e0204 */
[----:B---3--:R-:W-:-:S05]  /*0160*/  IMAD.WIDE R8, R9, 0x4, R6 ;  /* 0x0000000409087825 */ /* 0x008fca00078e0206 */
[----:B------:R-:W2:Y:S01]  /*0170*/  LDG.E R10, desc[UR4][R8.64] ;  /* 0x00000004080a7981 */ /* 0x000ea2000c1e1900 */
[----:B------:R-:W-:Y:S02]  /*0180*/  IMAD.MOV.U32 R13, RZ, RZ, 0x3bbb989d ;  /* 0x3bbb989dff0d7424 */ /* 0x000fe400078e00ff */
[----:B------:R-:W-:Y:S02]  /*0190*/  IMAD.MOV.U32 R17, RZ, RZ, 0x437c0000 ;  /* 0x437c0000ff117424 */ /* 0x000fe400078e00ff */
[----:B------:R-:W-:-:S05]  /*01a0*/  IMAD.IADD R4, R15, 0x1, R4 ;  /* 0x000000010f047824 */ /* 0x000fca00078e0204 */
[----:B------:R-:W-:Y:S01]  /*01b0*/  ISETP.GE.AND P0, PT, R4, UR6, PT ;  /* 0x0000000604007c0c */ /* 0x000fe2000bf06270 */
[----:B--2--5:R-:W-:-:S04]  /*01c0*/  FADD R10, -R3, R10 ;  /* 0x0000000a030a7221 */ /* 0x024fc80000000100 */
[----:B------:R-:W-:-:S04]  /*01d0*/  FFMA.SAT R12, R10, R13, 0.5 ;  /* 0x3f0000000a0c7423 */ /* 0x000fc8000000200d */
[----:B------:R-:W-:-:S04]  /*01e0*/  FFMA.RM R12, R12, R17, 12582913 ;  /* 0x4b4000010c0c7423 */ /* 0x000fc80000004011 */
[C---:B------:R-:W-:Y:S01]  /*01f0*/  FADD R13, R12.reuse, -12583039 ;  /* 0xcb40007f0c0d7421 */ /* 0x040fe20000000000 */
[----:B------:R-:W-:-:S03]  /*0200*/  IMAD.SHL.U32 R12, R12, 0x800000, RZ ;  /* 0x008000000c0c7824 */ /* 0x000fc600078e00ff */
[----:B------:R-:W-:-:S04]  /*0210*/  FFMA R13, R10, 1.4426950216293334961, -R13 ;  /* 0x3fb8aa3b0a0d7823 */ /* 0x000fc8000000080d */
[----:B------:R-:W-:-:S06]  /*0220*/  FFMA R13, R10, 1.925963033500011079e-08, R13 ;  /* 0x32a570600a0d7823 */ /* 0x000fcc000000000d */
[----:B------:R-:W0:Y:S02]  /*0230*/  MUFU.EX2 R13, R13 ;  /* 0x0000000d000d7308 */ /* 0x000e240000000800 */
[----:B0-----:R-:W-:-:S04]  /*0240*/  FMUL R12, R12, R13 ;  /* 0x0000000d0c0c7220 */ /* 0x001fc80000400000 */
[----:B------:R-:W-:Y:S01]  /*0250*/  FADD R11, R12, R11 ;  /* 0x0000000b0c0b7221 */ /* 0x000fe20000000000 */
[----:B------:R1:W-:Y:S01]  /*0260*/  STG.E desc[UR4][R8.64], R12 ;  /* 0x0000000c08007986 */ /* 0x0003e2000c101904 */
[----:B------:R-:W-:Y:S05]  /*0270*/  @!P0 BRA `(.L_x_22) ;  /* 0xfffffffc00b48947 */ /* 0x000fea000383ffff */
[----:B------:R-:W-:Y:S05]  /*0280*/  BSYNC.RECONVERGENT B1 ;  /* 0x0000000000017941 */ /* 0x000fea0003800200 */
.L_x_21:
[----:B------:R2:W-:Y:S02]  /*0290*/  STS [R0], R11 ;  /* 0x0000000b00007388 */ /* 0x0005e40000000800 */
.L_x_20:
[----:B0-----:R-:W-:Y:S05]  /*02a0*/  BSYNC.RECONVERGENT B0 ;  /* 0x0000000000007941 */ /* 0x001fea0003800200 */
.L_x_19:
[----:B------:R-:W-:Y:S01]  /*02b0*/  BAR.SYNC.DEFER_BLOCKING 0x0 ;  /* 0x0000000000007b1d */ /* 0x000fe20000010000 */
[----:B------:R-:W-:-:S05]  /*02c0*/  ISETP.NE.AND P1, PT, R2, RZ, PT ;  /* 0x000000ff0200720c */ /* 0x000fca0003f25270 */
[----:B------:R-:W0:Y:S08]  /*02d0*/  LDCU UR6, c[0x0][0x360] ;  /* 0x00006c00ff0677ac */ /* 0x000e300008000800 */
[----:B------:R-:W2:Y:S01]  /*02e0*/  @!P1 S2R R4, SR_CgaCtaId ;  /* 0x0000000000049919 */ /* 0x000ea20000008800 */
[----:B------:R-:W-:Y:S01]  /*02f0*/  @!P1 MOV R3, 0x400 ;  /* 0x0000040000039802 */ /* 0x000fe20000000f00 */
[----:B0-----:R-:W-:-:S03]  /*0300*/  UISETP.GE.U32.AND UP0, UPT, UR6, 0x2, UPT ;  /* 0x000000020600788c */ /* 0x001fc6000bf06070 */
[----:B--2---:R-:W-:-:S06]  /*0310*/  @!P1 LEA R11, R4, R3, 0x18 ;  /* 0x00000003040b9211 */ /* 0x004fcc00078ec0ff */
[----:B------:R-:W-:Y:S05]  /*0320*/  BRA.U !UP0, `(.L_x_23) ;  /* 0x0000000108307547 */ /* 0x000fea000b800000 */
[----:B------:R-:W-:-:S07]  /*0330*/  IMAD.U32 R3, RZ, RZ, UR6 ;  /* 0x00000006ff037e24 */ /* 0x000fce000f8e00ff */
.L_x_24:
[----:B-1----:R-:W-:-:S04]  /*0340*/  SHF.R.U32.HI R9, RZ, 0x1, R3 ;  /* 0x00000001ff097819 */ /* 0x002fc80000011603 */
[----:B------:R-:W-:-:S13]  /*0350*/  ISETP.GE.U32.AND P0, PT, R2, R9, PT ;  /* 0x000000090200720c */ /* 0x000fda0003f06070 */
[----:B------:R-:W-:Y:S01]  /*0360*/  @!P0 IMAD R4, R9, 0x4, R0 ;  /* 0x0000000409048824 */ /* 0x000fe200078e0200 */
[----:B------:R-:W-:Y:S05]  /*0370*/  @!P0 LDS R7, [R0] ;  /* 0x0000000000078984 */ /* 0x000fea0000000800 */
[----:B------:R-:W0:Y:S02]  /*0380*/  @!P0 LDS R4, [R4] ;  /* 0x0000000004048984 */ /* 0x000e240000000800 */
[----:B0-----:R-:W-:-:S05]  /*0390*/  @!P0 FADD R7, R4, R7 ;  /* 0x0000000704078221 */ /* 0x001fca0000000000 */
[----:B------:R0:W-:Y:S01]  /*03a0*/  @!P0 STS [R0], R7 ;  /* 0x0000000700008388 */ /* 0x0001e20000000800 */
[----:B------:R-:W-:Y:S01]  /*03b0*/  BAR.SYNC.DEFER_BLOCKING 0x0 ;  /* 0x0000000000007b1d */ /* 0x000fe20000010000 */
[----:B------:R-:W-:Y:S01]  /*03c0*/  ISETP.GT.U32.AND P0, PT, R3, 0x3, PT ;  /* 0x000000030300780c */ /* 0x000fe20003f04070 */
[----:B------:R-:W-:-:S12]  /*03d0*/  IMAD.MOV.U32 R3, RZ, RZ, R9 ;  /* 0x000000ffff037224 */ /* 0x000fd800078e0009 */
[----:B0-----:R-:W-:Y:S05]  /*03e0*/  @P0 BRA `(.L_x_24) ;  /* 0xfffffffc00d40947 */ /* 0x001fea000383ffff */
.L_x_23:
[----:B------:R-:W0:Y:S01]  /*03f0*/  @!P1 LDS R11, [R11] ;  /* 0x000000000b0b9984 */ /* 0x000e220000000800 */
[----:B-1----:R-:W1:Y:S01]  /*0400*/  LDC.64 R8, c[0x0][0x390] ;  /* 0x0000e400ff087b82 */ /* 0x002e620000000a00 */
[----:B------:R-:W2:Y:S01]  /*0410*/  LDCU UR7, c[0x0][0x39c] ;  /* 0x00007380ff0777ac */ /* 0x000ea20008000800 */
[----:B------:R-:W3:Y:S06]  /*0420*/  LDCU UR8, c[0x0][0x39c] ;  /* 0x00007380ff0877ac */ /* 0x000eec0008000800 */
[----:B------:R-:W4:Y:S01]  /*0430*/  LDC.64 R6, c[0x0][0x380] ;  /* 0x0000e000ff067b82 */ /* 0x000f220000000a00 */
[----:B-1----:R-:W-:-:S05]  /*0440*/  IMAD.WIDE.U32 R8, R5, 0x4, R8 ;  /* 0x0000000405087825 */ /* 0x002fca00078e0008 */
[----:B0-----:R0:W-:Y:S02]  /*0450*/  @!P1 STG.E desc[UR4][R8.64], R11 ;  /* 0x0000000b08009986 */ /* 0x0011e4000c101904 */
[----:B------:R-:W-:Y:S06]  /*0460*/  BAR.SYNC.DEFER_BLOCKING 0x0 ;  /* 0x0000000000007b1d */ /* 0x000fec0000010000 */
[----:B------:R-:W5:Y:S01]  /*0470*/  LDG.E R3, desc[UR4][R8.64] ;  /* 0x0000000408037981 */ /* 0x000f62000c1e1900 */
[----:B--2---:R-:W-:-:S04]  /*0480*/  ISETP.GE.AND P0, PT, R2, UR7, PT ;  /* 0x0000000702007c0c */ /* 0x004fc8000bf06270 */
[----:B-----5:R-:W-:-:S13]  /*0490*/  FSETP.LEU.OR P0, PT, R3, RZ, P0 ;  /* 0x000000ff0300720b */ /* 0x020fda000070b400 */
[----:B0--34-:R-:W-:Y:S05]  /*04a0*/  @P0 EXIT ;  /* 0x000000000000094d */ /* 0x019fea0003800000 */
.L_x_27:
[----:B------:R-:W-:-:S04]  /*04b0*/  IMAD R9, R5, UR8, R2 ;  /* 0x0000000805097c24 */ /* 0x000fc8000f8e0202 */
[----:B------:R-:W-:-:S05]  /*04c0*/  IMAD.WIDE R8, R9, 0x4, R6 ;  /* 0x0000000409087825 */ /* 0x000fca00078e0206 */
[----:B------:R-:W2:Y:S01]  /*04d0*/  LDG.E R0, desc[UR4][R8.64] ;  /* 0x0000000408007981 */ /* 0x000ea2000c1e1900 */
[----:B------:R-:W0:Y:S01]  /*04e0*/  MUFU.RCP R4, R3 ;  /* 0x0000000300047308 */ /* 0x000e220000001000 */
[----:B------:R-:W-:Y:S01]  /*04f0*/  BSSY.RECONVERGENT B0, `(.L_x_25) ;  /* 0x000000b000007945 */ /* 0x000fe20003800200 */
[----:B0-----:R-:W-:-:S04]  /*0500*/  FFMA R11, -R3, R4, 1 ;  /* 0x3f800000030b7423 */ /* 0x001fc80000000104 */
[----:B------:R-:W-:Y:S02]  /*0510*/  FFMA R11, R4, R11, R4 ;  /* 0x0000000b040b7223 */ /* 0x000fe40000000004 */
[----:B--2---:R-:W0:Y:S02]  /*0520*/  FCHK P0, R0, R3 ;  /* 0x0000000300007302 */ /* 0x004e240000000000 */
[----:B------:R-:W-:-:S04]  /*0530*/  FFMA R4, R0, R11, RZ ;  /* 0x0000000b00047223 */ /* 0x000fc800000000ff */
[----:B------:R-:W-:-:S04]  /*0540*/  FFMA R10, -R3, R4, R0 ;  /* 0x00000004030a7223 */ /* 0x000fc80000000100 */
[----:B------:R-:W-:Y:S01]  /*0550*/  FFMA R11, R11, R10, R4 ;  /* 0x0000000a0b0b7223 */ /* 0x000fe20000000004 */
[----:B0-----:R-:W-:Y:S06]  /*0560*/  @!P0 BRA `(.L_x_26) ;  /* 0x00000000000c8947 */ /* 0x001fec0003800000 */
[----:B------:R-:W-:-:S07]  /*0570*/  MOV R4, 0x590 ;  /* 0x0000059000047802 */ /* 0x000fce0000000f00 */
[----:B------:R-:W-:Y:S05]  /*0580*/  CALL.REL.NOINC `($__internal_0_$__cuda_sm3x_div_rn_noftz_f32_slowpath) ;  /* 0x00000000001c7944 */ /* 0x000fea0003c00000 */
[----:B------:R-:W-:-:S07]  /*0590*/  IMAD.MOV.U32 R11, RZ, RZ, R0 ;  /* 0x000000ffff0b7224 */ /* 0x000fce00078e0000 */
.L_x_26:
[----:B------:R-:W-:Y:S05]  /*05a0*/  BSYNC.RECONVERGENT B0 ;  /* 0x0000000000007941 */ /* 0x000fea0003800200 */
.L_x_25:
[----:B------:R0:W-:Y:S01]  /*05b0*/  STG.E desc[UR4][R8.64], R11 ;  /* 0x0000000b08007986 */ /* 0x0001e2000c101904 */
[----:B------:R-:W-:-:S04]  /*05c0*/  IADD3 R2, PT, PT, R2, UR6, RZ ;  /* 0x0000000602027c10 */ /* 0x000fc8000fffe0ff */
[----:B------:R-:W-:-:S13]  /*05d0*/  ISETP.GE.AND P0, PT, R2, UR8, PT ;  /* 0x0000000802007c0c */ /* 0x000fda000bf06270 */
[----:B0-----:R-:W-:Y:S05]  /*05e0*/  @!P0 BRA `(.L_x_27) ;  /* 0xfffffffc00b08947 */ /* 0x001fea000383ffff */
[----:B------:R-:W-:Y:S05]  /*05f0*/  EXIT ;  /* 0x000000000000794d */ /* 0x000fea0003800000 */
        .weak           $__internal_0_$__cuda_sm3x_div_rn_noftz_f32_slowpath
        .type           $__internal_0_$__cuda_sm3x_div_rn_noftz_f32_slowpath,@function
        .size           $__internal_0_$__cuda_sm3x_div_rn_noftz_f32_slowpath,(.L_x_47 - $__internal_0_$__cuda_sm3x_div_rn_noftz_f32_slowpath)
$__internal_0_$__cuda_sm3x_div_rn_noftz_f32_slowpath:
[--C-:B------:R-:W-:Y:S01]  /*0600*/  SHF.R.U32.HI R11, RZ, 0x17, R3.reuse ;  /* 0x00000017ff0b7819 */ /* 0x100fe20000011603 */
[----:B------:R-:W-:Y:S01]  /*0610*/  BSSY.RECONVERGENT B1, `(.L_x_28) ;  /* 0x0000064000017945 */ /* 0x000fe20003800200 */
[--C-:B------:R-:W-:Y:S01]  /*0620*/  SHF.R.U32.HI R10, RZ, 0x17, R0.reuse ;  /* 0x00000017ff0a7819 */ /* 0x100fe20000011600 */
[----:B------:R-:W-:Y:S01]  /*0630*/  IMAD.MOV.U32 R12, RZ, RZ, R0 ;  /* 0x000000ffff0c7224 */ /* 0x000fe200078e0000 */
[----:B------:R-:W-:Y:S01]  /*0640*/  LOP3.LUT R11, R11, 0xff, RZ, 0xc0, !PT ;  /* 0x000000ff0b0b7812 */ /* 0x000fe200078ec0ff */
[----:B------:R-:W-:Y:S01]  /*0650*/  IMAD.MOV.U32 R13, RZ, RZ, R3 ;  /* 0x000000ffff0d7224 */ /* 0x000fe200078e0003 */
[----:B------:R-:W-:-:S03]  /*0660*/  LOP3.LUT R16, R10, 0xff, RZ, 0xc0, !PT ;  /* 0x000000ff0a107812 */ /* 0x000fc600078ec0ff */
[----:B------:R-:W-:Y:S02]  /*0670*/  VIADD R14, R11, 0xffffffff ;  /* 0xffffffff0b0e7836 */ /* 0x000fe40000000000 */
[----:B------:R-:W-:-:S03]  /*0680*/  VIADD R15, R16, 0xffffffff ;  /* 0xffffffff100f7836 */ /* 0x000fc60000000000 */
[----:B------:R-:W-:-:S04]  /*0690*/  ISETP.GT.U32.AND P0, PT, R14, 0xfd, PT ;  /* 0x000000fd0e00780c */ /* 0x000fc80003f04070 */
[----:B------:R-:W-:-:S13]  /*06a0*/  ISETP.GT.U32.OR P0, PT, R15, 0xfd, P0 ;  /* 0x000000fd0f00780c */ /* 0x000fda0000704470 */
[----:B------:R-:W-:Y:S01]  /*06b0*/  @!P0 IMAD.MOV.U32 R10, RZ, RZ, RZ ;  /* 0x000000ffff0a8224 */ /* 0x000fe200078e00ff */
[----:B------:R-:W-:Y:S06]  /*06c0*/  @!P0 BRA `(.L_x_29) ;  /* 0x00000000005c8947 */ /* 0x000fec0003800000 */
[----:B------:R-:W-:Y:S02]  /*06d0*/  FSETP.GTU.FTZ.AND P1, PT, |R3|, +INF , PT ;  /* 0x7f8000000300780b */ /* 0x000fe40003f3c200 */
[----:B------:R-:W-:-:S04]  /*06e0*/  FSETP.GTU.FTZ.AND P0, PT, |R0|, +INF , PT ;  /* 0x7f8000000000780b */ /* 0x000fc80003f1c200 */
[----:B------:R-:W-:-:S13]  /*06f0*/  PLOP3.LUT P0, PT, P0, P1, PT, 0xf8, 0x8f ;  /* 0x00000000008f781c */ /* 0x000fda0000703f70 */
[----:B------:R-:W-:Y:S05]  /*0700*/  @P0 BRA `(.L_x_30) ;  /* 0x00000004004c0947 */ /* 0x000fea0003800000 */
[----:B------:R-:W-:-:S13]  /*0710*/  LOP3.LUT P0, RZ, R13, 0x7fffffff, R12, 0xc8, !PT ;  /* 0x7fffffff0dff7812 */ /* 0x000fda000780c80c */
[----:B------:R-:W-:Y:S05]  /*0720*/  @!P0 BRA `(.L_x_31) ;  /* 0x00000004003c8947 */ /* 0x000fea0003800000 */
[C---:B------:R-:W-:Y:S02]  /*0730*/  FSETP.NEU.FTZ.AND P2, PT, |R0|.reuse, +INF , PT ;  /* 0x7f8000000000780b */ /* 0x040fe40003f5d200 */
[----:B------:R-:W-:Y:S02]  /*0740*/  FSETP.NEU.FTZ.AND P1, PT, |R3|, +INF , PT ;  /* 0x7f8000000300780b */ /* 0x000fe40003f3d200 */
[----:B------:R-:W-:-:S11]  /*0750*/  FSETP.NEU.FTZ.AND P0, PT, |R0|, +INF , PT ;  /* 0x7f8000000000780b */ /* 0x000fd60003f1d200 */
[----:B------:R-:W-:Y:S05]  /*0760*/  @!P1 BRA !P2, `(.L_x_31) ;  /* 0x00000004002c9947 */ /* 0x000fea0005000000 */
[----:B------:R-:W-:-:S04]  /*0770*/  LOP3.LUT P2, RZ, R12, 0x7fffffff, RZ, 0xc0, !PT ;  /* 0x7fffffff0cff7812 */ /* 0x000fc8000784c0ff */
[----:B------:R-:W-:-:S13]  /*0780*/  PLOP3.LUT P1, PT, P1, P2, PT, 0x2f, 0xf2 ;  /* 0x0000000000f2781c */ /* 0x000fda0000f24577 */
[----:B------:R-:W-:Y:S05]  /*0790*/  @P1 BRA `(.L_x_32) ;  /* 0x0000000400181947 */ /* 0x000fea0003800000 */
[----:B------:R-:W-:-:S04]  /*07a0*/  LOP3.LUT P1, RZ, R13, 0x7fffffff, RZ, 0xc0, !PT ;  /* 0x7fffffff0dff7812 */ /* 0x000fc8000782c0ff */
[----:B------:R-:W-:-:S13]  /*07b0*/  PLOP3.LUT P0, PT, P0, P1, PT, 0x2f, 0xf2 ;  /* 0x0000000000f2781c */ /* 0x000fda0000702577 */
[----:B------:R-:W-:Y:S05]  /*07c0*/  @P0 BRA `(.L_x_33) ;  /* 0x0000000400000947 */ /* 0x000fea0003800000 */
[----:B------:R-:W-:Y:S02]  /*07d0*/  ISETP.GE.AND P0, PT, R15, RZ, PT ;  /* 0x000000ff0f00720c */ /* 0x000fe40003f06270 */
[----:B------:R-:W-:-:S11]  /*07e0*/  ISETP.GE.AND P1, PT, R14, RZ, PT ;  /* 0x000000ff0e00720c */ /* 0x000fd60003f26270 */
[----:B------:R-:W-:Y:S01]  /*07f0*/  @P0 IMAD.MOV.U32 R10, RZ, RZ, RZ ;  /* 0x000000ffff0a0224 */ /* 0x000fe200078e00ff */
[----:B------:R-:W-:Y:S01]  /*0800*/  @!P0 MOV R10, 0xffffffc0 ;  /* 0xffffffc0000a8802 */ /* 0x000fe20000000f00 */
[----:B------:R-:W-:Y:S01]  /*0810*/  @!P0 FFMA R12, R0, 1.84467440737095516160e+19, RZ ;  /* 0x5f800000000c8823 */ /* 0x000fe200000000ff */
[----:B------:R-:W-:-:S03]  /*0820*/  @!P1 FFMA R13, R3, 1.84467440737095516160e+19, RZ ;  /* 0x5f800000030d9823 */ /* 0x000fc600000000ff */
[----:B------:R-:W-:-:S07]  /*0830*/  @!P1 VIADD R10, R10, 0x40 ;  /* 0x000000400a0a9836 */ /* 0x000fce0000000000 */
.L_x_29:
[----:B------:R-:W-:Y:S01]  /*0840*/  LEA R0, R11, 0xc0800000, 0x17 ;  /* 0xc08000000b007811 */ /* 0x000fe200078eb8ff */
[----:B------:R-:W-:Y:S04]  /*0850*/  BSSY.RECONVERGENT B2, `(.L_x_34) ;  /* 0x0000036000027945 */ /* 0x000fe80003800200 */
[----:B------:R-:W-:Y:S02]  /*0860*/  IMAD.IADD R14, R13, 0x1, -R0 ;  /* 0x000000010d0e7824 */ /* 0x000fe400078e0a00 */
[----:B------:R-:W-:Y:S02]  /*0870*/  VIADD R13, R16, 0xffffff81 ;  /* 0xffffff81100d7836 */ /* 0x000fe40000000000 */
[----:B------:R-:W0:Y:S01]  /*0880*/  MUFU.RCP R15, R14 ;  /* 0x0000000e000f7308 */ /* 0x000e220000001000 */
[----:B------:R-:W-:Y:S01]  /*0890*/  FADD.FTZ R17, -R14, -RZ ;  /* 0x800000ff0e117221 */ /* 0x000fe20000010100 */
[C---:B------:R-:W-:Y:S01]  /*08a0*/  IMAD R0, R13.reuse, -0x800000, R12 ;  /* 0xff8000000d007824 */ /* 0x040fe200078e020c */
[----:B------:R-:W-:-:S05]  /*08b0*/  IADD3 R13, PT, PT, R13, 0x7f, -R11 ;  /* 0x0000007f0d0d7810 */ /* 0x000fca0007ffe80b */
[----:B------:R-:W-:Y:S02]  /*08c0*/  IMAD.IADD R13, R13, 0x1, R10 ;  /* 0x000000010d0d7824 */ /* 0x000fe400078e020a */
[----:B0-----:R-:W-:-:S04]  /*08d0*/  FFMA R16, R15, R17, 1 ;  /* 0x3f8000000f107423 */ /* 0x001fc80000000011 */
[----:B------:R-:W-:-:S04]  /*08e0*/  FFMA R19, R15, R16, R15 ;  /* 0x000000100f137223 */ /* 0x000fc8000000000f */
[----:B------:R-:W-:-:S04]  /*08f0*/  FFMA R12, R0, R19, RZ ;  /* 0x00000013000c7223 */ /* 0x000fc800000000ff */
[----:B------:R-:W-:-:S04]  /*0900*/  FFMA R15, R17, R12, R0 ;  /* 0x0000000c110f7223 */ /* 0x000fc80000000000 */
[----:B------:R-:W-:-:S04]  /*0910*/  FFMA R16, R19, R15, R12 ;  /* 0x0000000f13107223 */ /* 0x000fc8000000000c */
[----:B------:R-:W-:-:S04]  /*0920*/  FFMA R17, R17, R16, R0 ;  /* 0x0000001011117223 */ /* 0x000fc80000000000 */
[----:B------:R-:W-:-:S05]  /*0930*/  FFMA R0, R19, R17, R16 ;  /* 0x0000001113007223 */ /* 0x000fca0000000010 */
[----:B------:R-:W-:-:S04]  /*0940*/  SHF.R.U32.HI R11, RZ, 0x17, R0 ;  /* 0x00000017ff0b7819 */ /* 0x000fc80000011600 */
[----:B------:R-:W-:-:S05]  /*0950*/  LOP3.LUT R11, R11, 0xff, RZ, 0xc0, !PT ;  /* 0x000000ff0b0b7812 */ /* 0x000fca00078ec0ff */
[----:B------:R-:W-:-:S04]  /*0960*/  IMAD.IADD R14, R11, 0x1, R13 ;  /* 0x000000010b0e7824 */ /* 0x000fc800078e020d */
[----:B------:R-:W-:-:S05]  /*0970*/  VIADD R10, R14, 0xffffffff ;  /* 0xffffffff0e0a7836 */ /* 0x000fca0000000000 */
[----:B------:R-:W-:-:S13]  /*0980*/  ISETP.GE.U32.AND P0, PT, R10, 0xfe, PT ;  /* 0x000000fe0a00780c */ /* 0x000fda0003f06070 */
[----:B------:R-:W-:Y:S05]  /*0990*/  @!P0 BRA `(.L_x_35) ;  /* 0x0000000000808947 */ /* 0x000fea0003800000 */
[----:B------:R-:W-:-:S13]  /*09a0*/  ISETP.GT.AND P0, PT, R14, 0xfe, PT ;  /* 0x000000fe0e00780c */ /* 0x000fda0003f04270 */
[----:B------:R-:W-:Y:S05]  /*09b0*/  @P0 BRA `(.L_x_36) ;  /* 0x00000000006c0947 */ /* 0x000fea0003800000 */
[----:B------:R-:W-:-:S13]  /*09c0*/  ISETP.GE.AND P0, PT, R14, 0x1, PT ;  /* 0x000000010e00780c */ /* 0x000fda0003f06270 */
[----:B------:R-:W-:Y:S05]  /*09d0*/  @P0 BRA `(.L_x_37) ;  /* 0x0000000000740947 */ /* 0x000fea0003800000 */
[----:B------:R-:W-:Y:S02]  /*09e0*/  ISETP.GE.AND P0, PT, R14, -0x18, PT ;  /* 0xffffffe80e00780c */ /* 0x000fe40003f06270 */
[----:B------:R-:W-:-:S11]  /*09f0*/  LOP3.LUT R0, R0, 0x80000000, RZ, 0xc0, !PT ;  /* 0x8000000000007812 */ /* 0x000fd600078ec0ff */
[----:B------:R-:W-:Y:S05]  /*0a00*/  @!P0 BRA `(.L_x_37) ;  /* 0x0000000000688947 */ /* 0x000fea0003800000 */
[CCC-:B------:R-:W-:Y:S01]  /*0a10*/  FFMA.RZ R10, R19.reuse, R17.reuse, R16.reuse ;  /* 0x00000011130a7223 */ /* 0x1c0fe2000000c010 */
[C---:B------:R-:W-:Y:S01]  /*0a20*/  IADD3 R13, PT, PT, R14.reuse, 0x20, RZ ;  /* 0x000000200e0d7810 */ /* 0x040fe20007ffe0ff */
[CCC-:B------:R-:W-:Y:S01]  /*0a30*/  FFMA.RM R11, R19.reuse, R17.reuse, R16.reuse ;  /* 0x00000011130b7223 */ /* 0x1c0fe20000004010 */
[----:B------:R-:W-:Y:S02]  /*0a40*/  ISETP.NE.AND P2, PT, R14, RZ, PT ;  /* 0x000000ff0e00720c */ /* 0x000fe40003f45270 */
[----:B------:R-:W-:Y:S01]  /*0a50*/  LOP3.LUT R12, R10, 0x7fffff, RZ, 0xc0, !PT ;  /* 0x007fffff0a0c7812 */ /* 0x000fe200078ec0ff */
[----:B------:R-:W-:Y:S01]  /*0a60*/  FFMA.RP R10, R19, R17, R16 ;  /* 0x00000011130a7223 */ /* 0x000fe20000008010 */
[----:B------:R-:W-:Y:S01]  /*0a70*/  ISETP.NE.AND P1, PT, R14, RZ, PT ;  /* 0x000000ff0e00720c */ /* 0x000fe20003f25270 */
[----:B------:R-:W-:Y:S01]  /*0a80*/  IMAD.MOV R14, RZ, RZ, -R14 ;  /* 0x000000ffff0e7224 */ /* 0x000fe200078e0a0e */
[----:B------:R-:W-:Y:S02]  /*0a90*/  LOP3.LUT R12, R12, 0x800000, RZ, 0xfc, !PT ;  /* 0x008000000c0c7812 */ /* 0x000fe400078efcff */
[----:B------:R-:W-:-:S02]  /*0aa0*/  FSETP.NEU.FTZ.AND P0, PT, R10, R11, PT ;  /* 0x0000000b0a00720b */ /* 0x000fc40003f1d000 */
[----:B------:R-:W-:Y:S02]  /*0ab0*/  SHF.L.U32 R13, R12, R13, RZ ;  /* 0x0000000d0c0d7219 */ /* 0x000fe400000006ff */
[----:B------:R-:W-:Y:S02]  /*0ac0*/  SEL R11, R14, RZ, P2 ;  /* 0x000000ff0e0b7207 */ /* 0x000fe40001000000 */
[----:B------:R-:W-:Y:S02]  /*0ad0*/  ISETP.NE.AND P1, PT, R13, RZ, P1 ;  /* 0x000000ff0d00720c */ /* 0x000fe40000f25270 */
[----:B------:R-:W-:Y:S02]  /*0ae0*/  SHF.R.U32.HI R11, RZ, R11, R12 ;  /* 0x0000000bff0b7219 */ /* 0x000fe4000001160c */
[----:B------:R-:W-:Y:S02]  /*0af0*/  PLOP3.LUT P0, PT, P0, P1, PT, 0xf8, 0x8f ;  /* 0x00000000008f781c */ /* 0x000fe40000703f70 */
[----:B------:R-:W-:-:S02]  /*0b00*/  SHF.R.U32.HI R13, RZ, 0x1, R11 ;  /* 0x00000001ff0d7819 */ /* 0x000fc4000001160b */
[----:B------:R-:W-:-:S04]  /*0b10*/  SEL R10, RZ, 0x1, !P0 ;  /* 0x00000001ff0a7807 */ /* 0x000fc80004000000 */
[----:B------:R-:W-:-:S04]  /*0b20*/  LOP3.LUT R10, R10, 0x1, R13, 0xf8, !PT ;  /* 0x000000010a0a7812 */ /* 0x000fc800078ef80d */
[----:B------:R-:W-:-:S05]  /*0b30*/  LOP3.LUT R10, R10, R11, RZ, 0xc0, !PT ;  /* 0x0000000b0a0a7212 */ /* 0x000fca00078ec0ff */
[----:B------:R-:W-:-:S05]  /*0b40*/  IMAD.IADD R13, R13, 0x1, R10 ;  /* 0x000000010d0d7824 */ /* 0x000fca00078e020a */
[----:B------:R-:W-:Y:S01]  /*0b50*/  LOP3.LUT R0, R13, R0, RZ, 0xfc, !PT ;  /* 0x000000000d007212 */ /* 0x000fe200078efcff */
[----:B------:R-:W-:Y:S06]  /*0b60*/  BRA `(.L_x_37) ;  /* 0x0000000000107947 */ /* 0x000fec0003800000 */
.L_x_36:
[----:B------:R-:W-:-:S04]  /*0b70*/  LOP3.LUT R0, R0, 0x80000000, RZ, 0xc0, !PT ;  /* 0x8000000000007812 */ /* 0x000fc800078ec0ff */
[----:B------:R-:W-:Y:S01]  /*0b80*/  LOP3.LUT R0, R0, 0x7f800000, RZ, 0xfc, !PT ;  /* 0x7f80000000007812 */ /* 0x000fe200078efcff */
[----:B------:R-:W-:Y:S06]  /*0b90*/  BRA `(.L_x_37) ;  /* 0x0000000000047947 */ /* 0x000fec0003800000 */
.L_x_35:
[----:B------:R-:W-:-:S07]  /*0ba0*/  IMAD R0, R13, 0x800000, R0 ;  /* 0x008000000d007824 */ /* 0x000fce00078e0200 */
.L_x_37:
[----:B------:R-:W-:Y:S05]  /*0bb0*/  BSYNC.RECONVERGENT B2 ;  /* 0x0000000000027941 */ /* 0x000fea0003800200 */
.L_x_34:
[----:B------:R-:W-:Y:S05]  /*0bc0*/  BRA `(.L_x_38) ;  /* 0x0000000000207947 */ /* 0x000fea0003800000 */
.L_x_33:
[----:B------:R-:W-:-:S04]  /*0bd0*/  LOP3.LUT R0, R13, 0x80000000, R12, 0x48, !PT ;  /* 0x800000000d007812 */ /* 0x000fc800078e480c */
[----:B------:R-:W-:Y:S01]  /*0be0*/  LOP3.LUT R0, R0, 0x7f800000, RZ, 0xfc, !PT ;  /* 0x7f80000000007812 */ /* 0x000fe200078efcff */
[----:B------:R-:W-:Y:S06]  /*0bf0*/  BRA `(.L_x_38) ;  /* 0x0000000000147947 */ /* 0x000fec0003800000 */
.L_x_32:
[----:B------:R-:W-:Y:S01]  /*0c00*/  LOP3.LUT R0, R13, 0x80000000, R12, 0x48, !PT ;  /* 0x800000000d007812 */ /* 0x000fe200078e480c */
[----:B------:R-:W-:Y:S06]  /*0c10*/  BRA `(.L_x_38) ;  /* 0x00000000000c7947 */ /* 0x000fec0003800000 */
.L_x_31:
[----:B------:R-:W0:Y:S01]  /*0c20*/  MUFU.RSQ R0, -QNAN ;  /* 0xffc0000000007908 */ /* 0x000e220000001400 */
[----:B------:R-:W-:Y:S05]  /*0c30*/  BRA `(.L_x_38) ;  /* 0x0000000000047947 */ /* 0x000fea0003800000 */
.L_x_30:
[----:B------:R-:W-:-:S07]  /*0c40*/  FADD.FTZ R0, R0, R3 ;  /* 0x0000000300007221 */ /* 0x000fce0000010000 */
.L_x_38:
[----:B------:R-:W-:Y:S05]  /*0c50*/  BSYNC.RECONVERGENT B1 ;  /* 0x0000000000017941 */ /* 0x000fea0003800200 */
.L_x_28:
[----:B------:R-:W-:Y:S02]  /*0c60*/  IMAD.MOV.U32 R10, RZ, RZ, R4 ;  /* 0x000000ffff0a7224 */ /* 0x000fe400078e0004 */
[----:B------:R-:W-:-:S04]  /*0c70*/  IMAD.MOV.U32 R11, RZ, RZ, 0x0 ;  /* 0x00000000ff0b7424 */ /* 0x000fc800078e00ff */
[----:B0-----:R-:W-:Y:S05]  /*0c80*/  RET.REL.NODEC R10 `(_Z24exp_sum_normalize_kernelPfPKfS_ii) ;  /* 0xfffffff00adc7950 */ /* 0x001fea0003c3ffff */
.L_x_39:
        /* <DEDUP_REMOVED lines=15> */
.L_x_47:


//--------------------- .text._Z15find_max_kernelPKfPfii --------------------------
	.section	.text._Z15find_max_kernelPKfPfii,"ax",@progbits
	.align	128
        .global         _Z15find_max_kernelPKfPfii
        .type           _Z15find_max_kernelPKfPfii,@function
        .size           _Z15find_max_kernelPKfPfii,(.L_x_54 - _Z15find_max_kernelPKfPfii)
        .other          _Z15find_max_kernelPKfPfii,@"STO_CUDA_ENTRY STV_DEFAULT"
_Z15find_max_kernelPKfPfii:
.text._Z15find_max_kernelPKfPfii:
[----:B------:R-:W-:Y:S08]  /*0000*/  LDC R1, c[0x0][0x37c] ;  /* 0x0000df00ff017b82 */ /* 0x000ff00000000800 */
[----:B------:R-:W0:Y:S01]  /*0010*/  S2UR UR5, SR_CgaCtaId ;  /* 0x00000000000579c3 */ /* 0x000e220000008800 */
[----:B------:R-:W1:Y:S01]  /*0020*/  S2R R8, SR_TID.X ;  /* 0x0000000000087919 */ /* 0x000e620000002100 */
[----:B------:R-:W-:Y:S01]  /*0030*/  UMOV UR4, 0x400 ;  /* 0x0000040000047882 */ /* 0x000fe20000000000 */
[----:B------:R-:W-:Y:S01]  /*0040*/  IMAD.MOV.U32 R3, RZ, RZ, -0x800000 ;  /* 0xff800000ff037424 */ /* 0x000fe200078e00ff */
[----:B------:R-:W2:Y:S01]  /*0050*/  LDCU.64 UR6, c[0x0][0x358] ;  /* 0x00006b00ff0677ac */ /* 0x000ea20008000a00 */
[----:B------:R-:W3:Y:S01]  /*0060*/  S2R R9, SR_CTAID.X ;  /* 0x0000000000097919 */ /* 0x000ee20000002500 */
[----:B------:R-:W-:Y:S01]  /*0070*/  BSSY.RECONVERGENT B0, `(.L_x_40) ;  /* 0x0000015000007945 */ /* 0x000fe20003800200 */
[----:B0-----:R-:W-:Y:S01]  /*0080*/  ULEA UR4, UR5, UR4, 0x18 ;  /* 0x0000000405047291 */ /* 0x001fe2000f8ec0ff */
[----:B------:R-:W0:Y:S05]  /*0090*/  LDCU UR5, c[0x0][0x394] ;  /* 0x00007280ff0577ac */ /* 0x000e2a0008000800 */
[----:B-1----:R-:W-:-:S05]  /*00a0*/  LEA R0, R8, UR4, 0x2 ;  /* 0x0000000408007c11 */ /* 0x002fca000f8e10ff */
[----:B------:R1:W-:Y:S01]  /*00b0*/  STS [R0], R3 ;  /* 0x0000000300007388 */ /* 0x0003e20000000800 */
[----:B0-----:R-:W-:-:S13]  /*00c0*/  ISETP.GE.AND P0, PT, R8, UR5, PT ;  /* 0x0000000508007c0c */ /* 0x001fda000bf06270 */
[----:B-123--:R-:W-:Y:S05]  /*00d0*/  @P0 BRA `(.L_x_41) ;  /* 0x0000000000380947 */ /* 0x00efea0003800000 */
[----:B------:R-:W0:Y:S01]  /*00e0*/  LDC R11, c[0x0][0x360] ;  /* 0x0000d800ff0b7b82 */ /* 0x000e220000000800 */
[----:B------:R-:W-:Y:S01]  /*00f0*/  BSSY.RECONVERGENT B1, `(.L_x_42) ;  /* 0x000000b000017945 */ /* 0x000fe20003800200 */
[----:B------:R-:W-:Y:S02]  /*0100*/  IMAD.MOV.U32 R7, RZ, RZ, -0x800000 ;  /* 0xff800000ff077424 */ /* 0x000fe400078e00ff */
[----:B------:R-:W-:-:S04]  /*0110*/  IMAD.MOV.U32 R6, RZ, RZ, R8 ;  /* 0x000000ffff067224 */ /* 0x000fc800078e0008 */
[----:B------:R-:W1:Y:S03]  /*0120*/  LDC.64 R4, c[0x0][0x380] ;  /* 0x0000e000ff047b82 */ /* 0x000e660000000a00 */
.L_x_43:
[----:B------:R-:W-:-:S04]  /*0130*/  IMAD R3, R9, UR5, R6 ;  /* 0x0000000509037c24 */ /* 0x000fc8000f8e0206 */
[----:B-1----:R-:W-:-:S06]  /*0140*/  IMAD.WIDE R2, R3, 0x4, R4 ;  /* 0x0000000403027825 */ /* 0x002fcc00078e0204 */
[----:B------:R-:W2:Y:S01]  /*0150*/  LDG.E R2, desc[UR6][R2.64] ;  /* 0x0000000602027981 */ /* 0x000ea2000c1e1900 */
[----:B0-----:R-:W-:-:S04]  /*0160*/  IADD3 R6, PT, PT, R11, R6, RZ ;  /* 0x000000060b067210 */ /* 0x001fc80007ffe0ff */
[----:B------:R-:W-:Y:S02]  /*0170*/  ISETP.GE.AND P0, PT, R6, UR5, PT ;  /* 0x0000000506007c0c */ /* 0x000fe4000bf06270 */
[----:B--2---:R-:W-:-:S11]  /*0180*/  FMNMX R7, R2, R7, !PT ;  /* 0x0000000702077209 */ /* 0x004fd60007800000 */
[----:B------:R-:W-:Y:S05]  /*0190*/  @!P0 BRA `(.L_x_43) ;  /* 0xfffffffc00e48947 */ /* 0x000fea000383ffff */
[----:B------:R-:W-:Y:S05]  /*01a0*/  BSYNC.RECONVERGENT B1 ;  /* 0x0000000000017941 */ /* 0x000fea0003800200 */
.L_x_42:
[----:B------:R0:W-:Y:S02]  /*01b0*/  STS [R0], R7 ;  /* 0x0000000700007388 */ /* 0x0001e40000000800 */
.L_x_41:
[----:B------:R-:W-:Y:S05]  /*01c0*/  BSYNC.RECONVERGENT B0 ;  /* 0x0000000000007941 */ /* 0x000fea0003800200 */
.L_x_40:
[----:B------:R-:W1:Y:S01]  /*01d0*/  LDCU UR4, c[0x0][0x360] ;  /* 0x00006c00ff0477ac */ /* 0x000e620008000800 */
[----:B------:R-:W-:Y:S01]  /*01e0*/  BAR.SYNC.DEFER_BLOCKING 0x0 ;  /* 0x0000000000007b1d */ /* 0x000fe20000010000 */
[----:B------:R-:W-:Y:S01]  /*01f0*/  ISETP.NE.AND P0, PT, R8, RZ, PT ;  /* 0x000000ff0800720c */ /* 0x000fe20003f05270 */
[----:B-1----:R-:W-:-:S09]  /*0200*/  UISETP.GE.U32.AND UP0, UPT, UR4, 0x2, UPT ;  /* 0x000000020400788c */ /* 0x002fd2000bf06070 */
[----:B------:R-:W-:Y:S05]  /*0210*/  BRA.U !UP0, `(.L_x_44) ;  /* 0x0000000108307547 */ /* 0x000fea000b800000 */
[----:B------:R-:W-:-:S07]  /*0220*/  IMAD.U32 R2, RZ, RZ, UR4 ;  /* 0x00000004ff027e24 */ /* 0x000fce000f8e00ff */
.L_x_45:
[----:B------:R-:W-:-:S04]  /*0230*/  SHF.R.U32.HI R5, RZ, 0x1, R2 ;  /* 0x00000001ff057819 */ /* 0x000fc80000011602 */
[----:B------:R-:W-:-:S13]  /*0240*/  ISETP.GE.U32.AND P1, PT, R8, R5, PT ;  /* 0x000000050800720c */ /* 0x000fda0003f26070 */
[----:B------:R-:W-:Y:S01]  /*0250*/  @!P1 IMAD R4, R5, 0x4, R0 ;  /* 0x0000000405049824 */ /* 0x000fe200078e0200 */
[----:B------:R-:W-:Y:S05]  /*0260*/  @!P1 LDS R3, [R0] ;  /* 0x0000000000039984 */ /* 0x000fea0000000800 */
[----:B------:R-:W1:Y:S02]  /*0270*/  @!P1 LDS R4, [R4] ;  /* 0x0000000004049984 */ /* 0x000e640000000800 */
[----:B-1----:R-:W-:-:S05]  /*0280*/  @!P1 FMNMX R3, R3, R4, !PT ;  /* 0x0000000403039209 */ /* 0x002fca0007800000 */
[----:B------:R1:W-:Y:S01]  /*0290*/  @!P1 STS [R0], R3 ;  /* 0x0000000300009388 */ /* 0x0003e20000000800 */
[----:B------:R-:W-:Y:S01]  /*02a0*/  BAR.SYNC.DEFER_BLOCKING 0x0 ;  /* 0x0000000000007b1d */ /* 0x000fe20000010000 */
[----:B------:R-:W-:Y:S02]  /*02b0*/  ISETP.GT.U32.AND P1, PT, R2, 0x3, PT ;  /* 0x000000030200780c */ /* 0x000fe40003f24070 */
[----:B------:R-:W-:-:S11]  /*02c0*/  MOV R2, R5 ;  /* 0x0000000500027202 */ /* 0x000fd60000000f00 */
[----:B-1----:R-:W-:Y:S05]  /*02d0*/  @P1 BRA `(.L_x_45) ;  /* 0xfffffffc00d41947 */ /* 0x002fea000383ffff */
.L_x_44:
[----:B------:R-:W-:Y:S05]  /*02e0*/  @P0 EXIT ;  /* 0x000000000000094d */ /* 0x000fea0003800000 */
[----:B------:R-:W1:Y:S01]  /*02f0*/  S2UR UR5, SR_CgaCtaId ;  /* 0x00000000000579c3 */ /* 0x000e620000008800 */
[----:B------:R-:W-:-:S07]  /*0300*/  UMOV UR4, 0x400 ;  /* 0x0000040000047882 */ /* 0x000fce0000000000 */
[----:B------:R-:W2:Y:S01]  /*0310*/  LDC.64 R2, c[0x0][0x388] ;  /* 0x0000e200ff027b82 */ /* 0x000ea20000000a00 */
[----:B-1----:R-:W-:Y:S01]  /*0320*/  ULEA UR4, UR5, UR4, 0x18 ;  /* 0x0000000405047291 */ /* 0x002fe2000f8ec0ff */
[----:B--2---:R-:W-:-:S08]  /*0330*/  IMAD.WIDE.U32 R2, R9, 0x4, R2 ;  /* 0x0000000409027825 */ /* 0x004fd000078e0002 */
[----:B------:R-:W1:Y:S04]  /*0340*/  LDS R5, [UR4] ;  /* 0x00000004ff057984 */ /* 0x000e680008000800 */
[----:B-1----:R-:W-:Y:S01]  /*0350*/  STG.E desc[UR6][R2.64], R5 ;  /* 0x0000000502007986 */ /* 0x002fe2000c101906 */
[----:B------:R-:W-:Y:S05]  /*0360*/  EXIT ;  /* 0x000000000000794d */ /* 0x000fea0003800000 */
.L_x_46:
        /* <DEDUP_REMOVED lines=9> */
.L_x_54:


//--------------------- .nv.shared._Z19add_matrices_kernelPfPKfS1_S1_i --------------------------
	.section	.nv.shared._Z19add_matrices_kernelPfPKfS1_S1_i,"aw",@nobits
	.sectionflags	@""
	.align	16
	.zero		1024


//--------------------- .nv.shared.reserved.0     --------------------------
	.section	.nv.shared.reserved.0,"aw",@nobits
	.weak		__nv_reservedSMEM_offset_0_alias
	.size		__nv_reservedSMEM_offset_0_alias, 0, 64
	.other		__nv_reservedSMEM_offset_0_alias,@"STO_CUDA_RESERVED_SHARED STV_DEFAULT"
__nv_reservedSMEM_offset_0_alias:
	.zero		0
	.zero		64


//--------------------- .nv.shared._Z23softmax_backward_kernelPfPKfS1_ii --------------------------
	.section	.nv.shared._Z23softmax_backward_kernelPfPKfS1_ii,"aw",@nobits
	.sectionflags	@""
	.align	16
	.zero		1024


//--------------------- .nv.shared._Z23split_heads_grad_kernelPKfPfiiii --------------------------
	.section	.nv.shared._Z23split_heads_grad_kernelPKfPfiiii,"aw",@nobits
	.sectionflags	@""
	.align	16
	.zero		1024


//--------------------- .nv.shared._Z19concat_heads_kernelPKfPfiiii --------------------------
	.section	.nv.shared._Z19concat_heads_kernelPKfPfiiii,"aw",@nobits
	.sectionflags	@""
	.align	16
	.zero		1024


//--------------------- .nv.shared._Z12scale_kernelPffi --------------------------
	.section	.nv.shared._Z12scale_kernelPffi,"aw",@nobits
	.sectionflags	@""
	.align	16
	.zero		1024


//--------------------- .nv.shared._Z24exp_sum_normalize_kernelPfPKfS_ii --------------------------
	.section	.nv.shared._Z24exp_sum_normalize_kernelPfPKfS_ii,"aw",@nobits
	.sectionflags	@""
	.align	16
	.zero		1024


//--------------------- .nv.shared._Z15find_max_kernelPKfPfii --------------------------
	.section	.nv.shared._Z15find_max_kernelPKfPfii,"aw",@nobits
	.sectionflags	@""
	.align	16
	.zero		1024


//--------------------- .nv.constant0._Z19add_matrices_kernelPfPKfS1_S1_i --------------------------
	.section	.nv.constant0._Z19add_matrices_kernelPfPKfS1_S1_i,"a",@progbits
	.sectionflags	@""
	.align	4
.nv.constant0._Z19add_matrices_kernelPfPKfS1_S1_i:
	.zero		932


//--------------------- .nv.constant0._Z23softmax_backward_kernelPfPKfS1_ii --------------------------
	.section	.nv.constant0._Z23softmax_backward_kernelPfPKfS1_ii,"a",@progbits
	.sectionflags	@""
	.align	4
.nv.constant0._Z23softmax_backward_kernelPfPKfS1_ii:
	.zero		928


//--------------------- .nv.constant0._Z23split_heads_grad_kernelPKfPfiiii --------------------------
	.section	.nv.constant0._Z23split_heads_grad_kernelPKfPfiiii,"a",@progbits
	.sectionflags	@""
	.align	4
.nv.constant0._Z23split_heads_grad_kernelPKfPfiiii:
	.zero		928


//--------------------- .nv.constant0._Z19concat_heads_kernelPKfPfiiii --------------------------
	.section	.nv.constant0._Z19concat_heads_kernelPKfPfiiii,"a",@progbits
	.sectionflags	@""
	.align	4
.nv.constant0._Z19concat_heads_kernelPKfPfiiii:
	.zero		928


//--------------------- .nv.constant0._Z12scale_kernelPffi --------------------------
	.section	.nv.constant0._Z12scale_kernelPffi,"a",@progbits
	.sectionflags	@""
	.align	4
.nv.constant0._Z12scale_kernelPffi:
	.zero		912


//--------------------- .nv.constant0._Z24exp_sum_normalize_kernelPfPKfS_ii --------------------------
	.section	.nv.constant0._Z24exp_sum_normalize_kernelPfPKfS_ii,"a",@progbits
	.sectionflags	@""
	.align	4
.nv.constant0._Z24exp_sum_normalize_kernelPfPKfS_ii:
	.zero		928


//--------------------- .nv.constant0._Z15find_max_kernelPKfPfii --------------------------
	.section	.nv.constant0._Z15find_max_kernelPKfPfii,"a",@progbits
	.sectionflags	@""
	.align	4
.nv.constant0._Z15find_max_kernelPKfPfii:
	.zero		920


//--------------------- SYMBOLS --------------------------

	.type		.nv.reservedSmem.offset0,@object
	.size		.nv.reservedSmem.offset0,0x4
	.type		.nv.reservedSmem.cap,@object
	.size		.nv.reservedSmem.cap,0x4
